	.target	sm_90a

	.elftype	@"ET_EXEC"


//--------------------- .note.nv.tkinfo           --------------------------
	.section	.note.nv.tkinfo,"",@"SHT_NOTE"
	.sectionflags	@"SHF_NOTE_NV_TKINFO"
	.tkinfo
        /*0018*/ 	.word	0x00000002
        /*0030*/ 	.string	""
        /*0030*/ 	.string	"ptxas"
        /*0030*/ 	.string	"Cuda compilation tools, release 13.0, V13.0.88"
        /*0030*/ 	.string	"Build cuda_13.0.r13.0/compiler.36424714_0"
        /*0030*/ 	.string	"-arch sm_90a -m 64 "



//--------------------- .note.nv.cuinfo           --------------------------
	.section	.note.nv.cuinfo,"",@"SHT_NOTE"
	.sectionflags	@"SHF_NOTE_NV_CUINFO"
        /*0018*/ 	.short	0x0002
        /*001a*/ 	.short	0x005a
        /*001c*/ 	.short	0x0082
	.zero		2


//--------------------- .nv.info                  --------------------------
	.section	.nv.info,"",@"SHT_CUDA_INFO"
	.align	4


	//----- nvinfo : EIATTR_REGCOUNT
	.align		4
        /*0000*/ 	.byte	0x04, 0x2f
        /*0002*/ 	.short	(.L_15 - .L_14)
	.align		4
.L_14:
        /*0004*/ 	.word	index@(_ZN7cutlass13device_kernelINS_4gemm6kernel13GemmUniversalIN4cute5tupleIJiiiiEEENS1_10collective13CollectiveMmaINS1_34MainloopSm90TmaGmmaWarpSpecializedILi3ENS5_IJNS4_1CILi2EEENSA_ILi1EEESC_EEENS1_35KernelTmaWarpSpecializedCooperativeEEENS5_IJNSA_ILi256EEENSA_ILi64EEENSA_ILi32EEEEEENS_10bfloat16_tENS5_IJlSC_lEEESK_SL_NS4_8TiledMMAINS4_8MMA_AtomIJNS4_4SM904GMMA27MMA_64x64x16_F32BF16BF16_SSILNSP_5MajorE0ELSR_0ELNSP_7ScaleInE1ELSS_1EEEEEENS4_6LayoutISD_NS5_IJSC_NSA_ILi0EEESW_EEEEENS5_IJNS4_10UnderscoreESZ_SZ_EEEEENS4_13SM90_TMA_LOADENS4_14ComposedLayoutINS4_7SwizzleILi2ELi4ELi3EEENS4_18smem_ptr_flag_bitsILi16EEENSV_INS5_IJNSA_ILi8EEESI_EEENS5_IJSI_SC_EEEEEEEvNS4_8identityENS4_23SM90_TMA_LOAD_MULTICASTES1C_vS1D_EENS_8epilogue10collective6detail29Sm90TmaWarpSpecializedAdapterINS1H_15DefaultEpilogueISK_SL_SL_NS1G_6thread17LinearCombinationISK_Li1EffLNS1L_9ScaleType4KindE0ELNS_15FloatRoundStyleE2ESK_EENS1_15EpilogueDefaultEEEEEvvEEEEvNT_6ParamsE)
        /*0008*/ 	.word	0x000000a8


	//----- nvinfo : EIATTR_FRAME_SIZE
	.align		4
.L_15:
        /*000c*/ 	.byte	0x04, 0x11
        /*000e*/ 	.short	(.L_17 - .L_16)
	.align		4
.L_16:
        /*0010*/ 	.word	index@(_ZN7cutlass13device_kernelINS_4gemm6kernel13GemmUniversalIN4cute5tupleIJiiiiEEENS1_10collective13CollectiveMmaINS1_34MainloopSm90TmaGmmaWarpSpecializedILi3ENS5_IJNS4_1CILi2EEENSA_ILi1EEESC_EEENS1_35KernelTmaWarpSpecializedCooperativeEEENS5_IJNSA_ILi256EEENSA_ILi64EEENSA_ILi32EEEEEENS_10bfloat16_tENS5_IJlSC_lEEESK_SL_NS4_8TiledMMAINS4_8MMA_AtomIJNS4_4SM904GMMA27MMA_64x64x16_F32BF16BF16_SSILNSP_5MajorE0ELSR_0ELNSP_7ScaleInE1ELSS_1EEEEEENS4_6LayoutISD_NS5_IJSC_NSA_ILi0EEESW_EEEEENS5_IJNS4_10UnderscoreESZ_SZ_EEEEENS4_13SM90_TMA_LOADENS4_14ComposedLayoutINS4_7SwizzleILi2ELi4ELi3EEENS4_18smem_ptr_flag_bitsILi16EEENSV_INS5_IJNSA_ILi8EEESI_EEENS5_IJSI_SC_EEEEEEEvNS4_8identityENS4_23SM90_TMA_LOAD_MULTICASTES1C_vS1D_EENS_8epilogue10collective6detail29Sm90TmaWarpSpecializedAdapterINS1H_15DefaultEpilogueISK_SL_SL_NS1G_6thread17LinearCombinationISK_Li1EffLNS1L_9ScaleType4KindE0ELNS_15FloatRoundStyleE2ESK_EENS1_15EpilogueDefaultEEEEEvvEEEEvNT_6ParamsE)
        /*0014*/ 	.word	0x00000000


	//----- nvinfo : EIATTR_MIN_STACK_SIZE
	.align		4
.L_17:
        /*0018*/ 	.byte	0x04, 0x12
        /*001a*/ 	.short	(.L_19 - .L_18)
	.align		4
.L_18:
        /*001c*/ 	.word	index@(_ZN7cutlass13device_kernelINS_4gemm6kernel13GemmUniversalIN4cute5tupleIJiiiiEEENS1_10collective13CollectiveMmaINS1_34MainloopSm90TmaGmmaWarpSpecializedILi3ENS5_IJNS4_1CILi2EEENSA_ILi1EEESC_EEENS1_35KernelTmaWarpSpecializedCooperativeEEENS5_IJNSA_ILi256EEENSA_ILi64EEENSA_ILi32EEEEEENS_10bfloat16_tENS5_IJlSC_lEEESK_SL_NS4_8TiledMMAINS4_8MMA_AtomIJNS4_4SM904GMMA27MMA_64x64x16_F32BF16BF16_SSILNSP_5MajorE0ELSR_0ELNSP_7ScaleInE1ELSS_1EEEEEENS4_6LayoutISD_NS5_IJSC_NSA_ILi0EEESW_EEEEENS5_IJNS4_10UnderscoreESZ_SZ_EEEEENS4_13SM90_TMA_LOADENS4_14ComposedLayoutINS4_7SwizzleILi2ELi4ELi3EEENS4_18smem_ptr_flag_bitsILi16EEENSV_INS5_IJNSA_ILi8EEESI_EEENS5_IJSI_SC_EEEEEEEvNS4_8identityENS4_23SM90_TMA_LOAD_MULTICASTES1C_vS1D_EENS_8epilogue10collective6detail29Sm90TmaWarpSpecializedAdapterINS1H_15DefaultEpilogueISK_SL_SL_NS1G_6thread17LinearCombinationISK_Li1EffLNS1L_9ScaleType4KindE0ELNS_15FloatRoundStyleE2ESK_EENS1_15EpilogueDefaultEEEEEvvEEEEvNT_6ParamsE)
        /*0020*/ 	.word	0x00000000
.L_19:


//--------------------- .nv.compat                --------------------------
	.section	.nv.compat,"",@"SHT_CUDA_COMPAT_INFO"
	.align	4
        /*0000*/ 	.byte	0x02, 0x09, 0x01, 0x00, 0x02, 0x02, 0x04, 0x00, 0x02, 0x05, 0x05, 0x00, 0x03, 0x07, 0x01, 0x01
        /*0010*/ 	.byte	0x02, 0x03, 0x01, 0x00, 0x02, 0x06, 0x01, 0x00, 0x04, 0x0b, 0x08, 0x00, 0x00, 0x00, 0x00, 0x00
        /*0020*/ 	.byte	0x00, 0x00, 0x00, 0x00


//--------------------- .nv.info._ZN7cutlass13device_kernelINS_4gemm6kernel13GemmUniversalIN4cute5tupleIJiiiiEEENS1_10collective13CollectiveMmaINS1_34MainloopSm90TmaGmmaWarpSpecializedILi3ENS5_IJNS4_1CILi2EEENSA_ILi1EEESC_EEENS1_35KernelTmaWarpSpecializedCooperativeEEENS5_IJNSA_ILi256EEENSA_ILi64EEENSA_ILi32EEEEEENS_10bfloat16_tENS5_IJlSC_lEEESK_SL_NS4_8TiledMMAINS4_8MMA_AtomIJNS4_4SM904GMMA27MMA_64x64x16_F32BF16BF16_SSILNSP_5MajorE0ELSR_0ELNSP_7ScaleInE1ELSS_1EEEEEENS4_6LayoutISD_NS5_IJSC_NSA_ILi0EEESW_EEEEENS5_IJNS4_10UnderscoreESZ_SZ_EEEEENS4_13SM90_TMA_LOADENS4_14ComposedLayoutINS4_7SwizzleILi2ELi4ELi3EEENS4_18smem_ptr_flag_bitsILi16EEENSV_INS5_IJNSA_ILi8EEESI_EEENS5_IJSI_SC_EEEEEEEvNS4_8identityENS4_23SM90_TMA_LOAD_MULTICASTES1C_vS1D_EENS_8epilogue10collective6detail29Sm90TmaWarpSpecializedAdapterINS1H_15DefaultEpilogueISK_SL_SL_NS1G_6thread17LinearCombinationISK_Li1EffLNS1L_9ScaleType4KindE0ELNS_15FloatRoundStyleE2ESK_EENS1_15EpilogueDefaultEEEEEvvEEEEvNT_6ParamsE --------------------------
	.section	.nv.info._ZN7cutlass13device_kernelINS_4gemm6kernel13GemmUniversalIN4cute5tupleIJiiiiEEENS1_10collective13CollectiveMmaINS1_34MainloopSm90TmaGmmaWarpSpecializedILi3ENS5_IJNS4_1CILi2EEENSA_ILi1EEESC_EEENS1_35KernelTmaWarpSpecializedCooperativeEEENS5_IJNSA_ILi256EEENSA_ILi64EEENSA_ILi32EEEEEENS_10bfloat16_tENS5_IJlSC_lEEESK_SL_NS4_8TiledMMAINS4_8MMA_AtomIJNS4_4SM904GMMA27MMA_64x64x16_F32BF16BF16_SSILNSP_5MajorE0ELSR_0ELNSP_7ScaleInE1ELSS_1EEEEEENS4_6LayoutISD_NS5_IJSC_NSA_ILi0EEESW_EEEEENS5_IJNS4_10UnderscoreESZ_SZ_EEEEENS4_13SM90_TMA_LOADENS4_14ComposedLayoutINS4_7SwizzleILi2ELi4ELi3EEENS4_18smem_ptr_flag_bitsILi16EEENSV_INS5_IJNSA_ILi8EEESI_EEENS5_IJSI_SC_EEEEEEEvNS4_8identityENS4_23SM90_TMA_LOAD_MULTICASTES1C_vS1D_EENS_8epilogue10collective6detail29Sm90TmaWarpSpecializedAdapterINS1H_15DefaultEpilogueISK_SL_SL_NS1G_6thread17LinearCombinationISK_Li1EffLNS1L_9ScaleType4KindE0ELNS_15FloatRoundStyleE2ESK_EENS1_15EpilogueDefaultEEEEEvvEEEEvNT_6ParamsE,"",@"SHT_CUDA_INFO"
	.sectionflags	@""
	.align	4


	//----- nvinfo : EIATTR_CUDA_API_VERSION
	.align		4
        /*0000*/ 	.byte	0x04, 0x37
        /*0002*/ 	.short	(.L_21 - .L_20)
.L_20:
        /*0004*/ 	.word	0x00000082


	//----- nvinfo : EIATTR_KPARAM_INFO
	.align		4
.L_21:
        /*0008*/ 	.byte	0x04, 0x17
        /*000a*/ 	.short	(.L_23 - .L_22)
.L_22:
        /*000c*/ 	.word	0x00000000
        /*0010*/ 	.short	0x0000
        /*0012*/ 	.short	0x0070
        /*0014*/ 	.byte	0x00, 0xf0, 0x01, 0x10


	//----- nvinfo : EIATTR_SPARSE_MMA_MASK
	.align		4
.L_23:
        /*0018*/ 	.byte	0x03, 0x50
        /*001a*/ 	.short	0x0000


	//----- nvinfo : EIATTR_MAXREG_COUNT
	.align		4
        /*001c*/ 	.byte	0x03, 0x1b
        /*001e*/ 	.short	0x00a8


	//----- nvinfo : EIATTR_NUM_BARRIERS
	.align		4
        /*0020*/ 	.byte	0x02, 0x4c
        /*0022*/ 	.byte	0x01
	.zero		1


	//----- nvinfo : EIATTR_EXTERNS
	.align		4
        /*0024*/ 	.byte	0x04, 0x0f
        /*0026*/ 	.short	(.L_25 - .L_24)


	//   ....[0]....
	.align		4
.L_24:
        /*0028*/ 	.word	index@(__assertfail)


	//----- nvinfo : EIATTR_MERCURY_ISA_VERSION
	.align		4
.L_25:
        /*002c*/ 	.byte	0x03, 0x5f
        /*002e*/ 	.short	0x0101


	//----- nvinfo : EIATTR_INT_WARP_WIDE_INSTR_OFFSETS
	.align		4
        /*0030*/ 	.byte	0x04, 0x31
        /*0032*/ 	.short	(.L_27 - .L_26)


	//   ....[0]....
.L_26:
        /*0034*/ 	.word	0x00000470


	//   ....[1]....
        /*0038*/ 	.word	0x000004a0


	//   ....[2]....
        /*003c*/ 	.word	0x00000660


	//   ....[3]....
        /*0040*/ 	.word	0x00001ec0


	//----- nvinfo : EIATTR_COOP_GROUP_MASK_REGIDS
	.align		4
.L_27:
        /*0044*/ 	.byte	0x04, 0x29
        /*0046*/ 	.short	(.L_29 - .L_28)


	//   ....[0]....
.L_28:
        /*0048*/ 	.word	0xffffffff


	//   ....[1]....
        /*004c*/ 	.word	0xffffffff


	//   ....[2]....
        /*0050*/ 	.word	0xffffffff


	//   ....[3]....
        /*0054*/ 	.word	0xffffffff


	//   ....[4]....
        /*0058*/ 	.word	0xffffffff


	//   ....[5]....
        /*005c*/ 	.word	0xffffffff


	//----- nvinfo : EIATTR_COOP_GROUP_INSTR_OFFSETS
	.align		4
.L_29:
        /*0060*/ 	.byte	0x04, 0x28
        /*0062*/ 	.short	(.L_31 - .L_30)


	//   ....[0]....
.L_30:
        /*0064*/ 	.word	0x00000060


	//   ....[1]....
        /*0068*/ 	.word	0x00000070


	//   ....[2]....
        /*006c*/ 	.word	0x00000130


	//   ....[3]....
        /*0070*/ 	.word	0x000002b0


	//   ....[4]....
        /*0074*/ 	.word	0x000007e0


	//   ....[5]....
        /*0078*/ 	.word	0x00001480


	//----- nvinfo : EIATTR_REG_RECONFIG
	.align		4
.L_31:
        /*007c*/ 	.byte	0x01, 0x54
	.zero		2


	//----- nvinfo : EIATTR_SYSCALL_OFFSETS
	.align		4
        /*0080*/ 	.byte	0x04, 0x46
        /*0082*/ 	.short	(.L_33 - .L_32)


	//   ....[0]....
.L_32:
        /*0084*/ 	.word	0x00001670


	//----- nvinfo : EIATTR_MBARRIER_INSTR_OFFSETS
	.align		4
.L_33:
        /*0088*/ 	.byte	0x04, 0x39
        /*008a*/ 	.short	(.L_35 - .L_34)


	//   ....[0]....
.L_34:
        /*008c*/ 	.word	0x00000230
        /*0090*/ 	.word	0x000000ff
        /*0094*/ 	.word	0x00000000
        /*0098*/ 	.short	0x0100
        /*009a*/ 	.byte	0x08
	.zero		1


	//   ....[1]....
        /*009c*/ 	.word	0x00000240
        /*00a0*/ 	.word	0x000000ff
        /*00a4*/ 	.word	0x00000018
        /*00a8*/ 	.short	0x0100
        /*00aa*/ 	.byte	0x08
	.zero		1


	//   ....[2]....
        /*00ac*/ 	.word	0x00000250
        /*00b0*/ 	.word	0x000000ff
        /*00b4*/ 	.word	0x00000008
        /*00b8*/ 	.short	0x0100
        /*00ba*/ 	.byte	0x08
	.zero		1


	//   ....[3]....
        /*00bc*/ 	.word	0x00000260
        /*00c0*/ 	.word	0x000000ff
        /*00c4*/ 	.word	0x00000020
        /*00c8*/ 	.short	0x0100
        /*00ca*/ 	.byte	0x08
	.zero		1


	//   ....[4]....
        /*00cc*/ 	.word	0x00000270
        /*00d0*/ 	.word	0x000000ff
        /*00d4*/ 	.word	0x00000010
        /*00d8*/ 	.short	0x0100
        /*00da*/ 	.byte	0x08
	.zero		1


	//   ....[5]....
        /*00dc*/ 	.word	0x00000280
        /*00e0*/ 	.word	0x000000ff
        /*00e4*/ 	.word	0x00000028
        /*00e8*/ 	.short	0x0100
        /*00ea*/ 	.byte	0x08
	.zero		1


	//   ....[6]....
        /*00ec*/ 	.word	0x000006f0
        /*00f0*/ 	.word	0x000000ff
        /*00f4*/ 	.word	0x00000040
        /*00f8*/ 	.short	0x0100
        /*00fa*/ 	.byte	0x06
	.zero		1


	//   ....[7]....
        /*00fc*/ 	.word	0x00000780
        /*0100*/ 	.word	0x000000ff
        /*0104*/ 	.word	0x00000048
        /*0108*/ 	.short	0x0100
        /*010a*/ 	.byte	0x06
	.zero		1


	//   ....[8]....
        /*010c*/ 	.word	0x00001730
        /*0110*/ 	.word	0x00000003
        /*0114*/ 	.word	0x00000000
        /*0118*/ 	.short	0x010a
        /*011a*/ 	.byte	0x3f
	.zero		1


	//   ....[9]....
        /*011c*/ 	.word	0x00001790
        /*0120*/ 	.word	0x00000003
        /*0124*/ 	.word	0x00000000
        /*0128*/ 	.short	0x010a
        /*012a*/ 	.byte	0x3f
	.zero		1


	//   ....[10]....
        /*012c*/ 	.word	0x00001af0
        /*0130*/ 	.word	0x00000005
        /*0134*/ 	.word	0x00000000
        /*0138*/ 	.short	0x010a
        /*013a*/ 	.byte	0x3f
	.zero		1


	//   ....[11]....
        /*013c*/ 	.word	0x00001b30
        /*0140*/ 	.word	0x00000005
        /*0144*/ 	.word	0x00000000
        /*0148*/ 	.short	0x010a
        /*014a*/ 	.byte	0x3f
	.zero		1


	//   ....[12]....
        /*014c*/ 	.word	0x00001d70
        /*0150*/ 	.word	0x00000004
        /*0154*/ 	.word	0x00000000
        /*0158*/ 	.short	0x0101
        /*015a*/ 	.byte	0x3f
	.zero		1


	//   ....[13]....
        /*015c*/ 	.word	0x00001f60
        /*0160*/ 	.word	0x00000000
        /*0164*/ 	.word	0x00000000
        /*0168*/ 	.short	0x0101
        /*016a*/ 	.byte	0x3f
	.zero		1


	//   ....[14]....
        /*016c*/ 	.word	0x00007c50
        /*0170*/ 	.word	0x00000017
        /*0174*/ 	.word	0x00000018
        /*0178*/ 	.short	0x010a
        /*017a*/ 	.byte	0x3f
	.zero		1


	//   ....[15]....
        /*017c*/ 	.word	0x00007fd0
        /*0180*/ 	.word	0x00000006
        /*0184*/ 	.word	0x00000048
        /*0188*/ 	.short	0x0101
        /*018a*/ 	.byte	0x3f
	.zero		1


	//   ....[16]....
        /*018c*/ 	.word	0x00008720
        /*0190*/ 	.word	0x00000007
        /*0194*/ 	.word	0x00000000
        /*0198*/ 	.short	0x010a
        /*019a*/ 	.byte	0x3f
	.zero		1


	//   ....[17]....
        /*019c*/ 	.word	0x000087a0
        /*01a0*/ 	.word	0x00000004
        /*01a4*/ 	.word	0x00000000
        /*01a8*/ 	.short	0x010a
        /*01aa*/ 	.byte	0x3f
	.zero		1


	//   ....[18]....
        /*01ac*/ 	.word	0x00008830
        /*01b0*/ 	.word	0x00000005
        /*01b4*/ 	.word	0x00000000
        /*01b8*/ 	.short	0x010a
        /*01ba*/ 	.byte	0x3f
	.zero		1


	//   ....[19]....
        /*01bc*/ 	.word	0x00008890
        /*01c0*/ 	.word	0x00000003
        /*01c4*/ 	.word	0x00000000
        /*01c8*/ 	.short	0x010a
        /*01ca*/ 	.byte	0x3f
	.zero		1


	//   ....[20]....
        /*01cc*/ 	.word	0x000088e0
        /*01d0*/ 	.word	0x00000005
        /*01d4*/ 	.word	0x00000000
        /*01d8*/ 	.short	0x010a
        /*01da*/ 	.byte	0x3f
	.zero		1


	//   ....[21]....
        /*01dc*/ 	.word	0x000089b0
        /*01e0*/ 	.word	0x00000017
        /*01e4*/ 	.word	0x00000018
        /*01e8*/ 	.short	0x010a
        /*01ea*/ 	.byte	0x3f
	.zero		1


	//   ....[22]....
        /*01ec*/ 	.word	0x00008a80
        /*01f0*/ 	.word	0x00000007
        /*01f4*/ 	.word	0x00000000
        /*01f8*/ 	.short	0x010a
        /*01fa*/ 	.byte	0x3f
	.zero		1


	//   ....[23]....
        /*01fc*/ 	.word	0x00008ad0
        /*0200*/ 	.word	0x00000004
        /*0204*/ 	.word	0x00000000
        /*0208*/ 	.short	0x010a
        /*020a*/ 	.byte	0x3f
	.zero		1


	//----- nvinfo : EIATTR_NUM_MBARRIERS
	.align		4
.L_35:
        /*020c*/ 	.byte	0x03, 0x38
        /*020e*/ 	.short	0x0008


	//----- nvinfo : EIATTR_EXIT_INSTR_OFFSETS
	.align		4
        /*0210*/ 	.byte	0x04, 0x1c
        /*0212*/ 	.short	(.L_37 - .L_36)


	//   ....[0]....
.L_36:
        /*0214*/ 	.word	0x000009c0


	//   ....[1]....
        /*0218*/ 	.word	0x000011e0


	//   ....[2]....
        /*021c*/ 	.word	0x000073d0


	//   ....[3]....
        /*0220*/ 	.word	0x00007930


	//   ....[4]....
        /*0224*/ 	.word	0x00008880


	//----- nvinfo : EIATTR_MAX_THREADS
	.align		4
.L_37:
        /*0228*/ 	.byte	0x04, 0x05
        /*022a*/ 	.short	(.L_39 - .L_38)
.L_38:
        /*022c*/ 	.word	0x00000180
        /*0230*/ 	.word	0x00000001
        /*0234*/ 	.word	0x00000001


	//----- nvinfo : EIATTR_CRS_STACK_SIZE
	.align		4
.L_39:
        /*0238*/ 	.byte	0x04, 0x1e
        /*023a*/ 	.short	(.L_41 - .L_40)
.L_40:
        /*023c*/ 	.word	0x00000000


	//----- nvinfo : EIATTR_CBANK_PARAM_SIZE
	.align		4
.L_41:
        /*0240*/ 	.byte	0x03, 0x19
        /*0242*/ 	.short	0x0470


	//----- nvinfo : EIATTR_PARAM_CBANK
	.align		4
        /*0244*/ 	.byte	0x04, 0x0a
        /*0246*/ 	.short	(.L_43 - .L_42)
	.align		4
.L_42:
        /*0248*/ 	.word	index@(.nv.constant0._ZN7cutlass13device_kernelINS_4gemm6kernel13GemmUniversalIN4cute5tupleIJiiiiEEENS1_10collective13CollectiveMmaINS1_34MainloopSm90TmaGmmaWarpSpecializedILi3ENS5_IJNS4_1CILi2EEENSA_ILi1EEESC_EEENS1_35KernelTmaWarpSpecializedCooperativeEEENS5_IJNSA_ILi256EEENSA_ILi64EEENSA_ILi32EEEEEENS_10bfloat16_tENS5_IJlSC_lEEESK_SL_NS4_8TiledMMAINS4_8MMA_AtomIJNS4_4SM904GMMA27MMA_64x64x16_F32BF16BF16_SSILNSP_5MajorE0ELSR_0ELNSP_7ScaleInE1ELSS_1EEEEEENS4_6LayoutISD_NS5_IJSC_NSA_ILi0EEESW_EEEEENS5_IJNS4_10UnderscoreESZ_SZ_EEEEENS4_13SM90_TMA_LOADENS4_14ComposedLayoutINS4_7SwizzleILi2ELi4ELi3EEENS4_18smem_ptr_flag_bitsILi16EEENSV_INS5_IJNSA_ILi8EEESI_EEENS5_IJSI_SC_EEEEEEEvNS4_8identityENS4_23SM90_TMA_LOAD_MULTICASTES1C_vS1D_EENS_8epilogue10collective6detail29Sm90TmaWarpSpecializedAdapterINS1H_15DefaultEpilogueISK_SL_SL_NS1G_6thread17LinearCombinationISK_Li1EffLNS1L_9ScaleType4KindE0ELNS_15FloatRoundStyleE2ESK_EENS1_15EpilogueDefaultEEEEEvvEEEEvNT_6ParamsE)
        /*024c*/ 	.short	0x0210
        /*024e*/ 	.short	0x0470


	//----- nvinfo : EIATTR_SW_WAR
	.align		4
.L_43:
        /*0250*/ 	.byte	0x04, 0x36
        /*0252*/ 	.short	(.L_45 - .L_44)
.L_44:
        /*0254*/ 	.word	0x00000008
.L_45:


//--------------------- .nv.callgraph             --------------------------
	.section	.nv.callgraph,"",@"SHT_CUDA_CALLGRAPH"
	.align	4
	.sectionentsize	8
	.align		4
        /*0000*/ 	.word	0x00000000
	.align		4
        /*0004*/ 	.word	0xffffffff
	.align		4
        /*0008*/ 	.word	index@(_ZN7cutlass13device_kernelINS_4gemm6kernel13GemmUniversalIN4cute5tupleIJiiiiEEENS1_10collective13CollectiveMmaINS1_34MainloopSm90TmaGmmaWarpSpecializedILi3ENS5_IJNS4_1CILi2EEENSA_ILi1EEESC_EEENS1_35KernelTmaWarpSpecializedCooperativeEEENS5_IJNSA_ILi256EEENSA_ILi64EEENSA_ILi32EEEEEENS_10bfloat16_tENS5_IJlSC_lEEESK_SL_NS4_8TiledMMAINS4_8MMA_AtomIJNS4_4SM904GMMA27MMA_64x64x16_F32BF16BF16_SSILNSP_5MajorE0ELSR_0ELNSP_7ScaleInE1ELSS_1EEEEEENS4_6LayoutISD_NS5_IJSC_NSA_ILi0EEESW_EEEEENS5_IJNS4_10UnderscoreESZ_SZ_EEEEENS4_13SM90_TMA_LOADENS4_14ComposedLayoutINS4_7SwizzleILi2ELi4ELi3EEENS4_18smem_ptr_flag_bitsILi16EEENSV_INS5_IJNSA_ILi8EEESI_EEENS5_IJSI_SC_EEEEEEEvNS4_8identityENS4_23SM90_TMA_LOAD_MULTICASTES1C_vS1D_EENS_8epilogue10collective6detail29Sm90TmaWarpSpecializedAdapterINS1H_15DefaultEpilogueISK_SL_SL_NS1G_6thread17LinearCombinationISK_Li1EffLNS1L_9ScaleType4KindE0ELNS_15FloatRoundStyleE2ESK_EENS1_15EpilogueDefaultEEEEEvvEEEEvNT_6ParamsE)
	.align		4
        /*000c*/ 	.word	index@(__assertfail)
	.align		4
        /*0010*/ 	.word	0x00000000
	.align		4
        /*0014*/ 	.word	0xfffffffe
	.align		4
        /*0018*/ 	.word	0x00000000
	.align		4
        /*001c*/ 	.word	0xfffffffd
	.align		4
        /*0020*/ 	.word	0x00000000
	.align		4
        /*0024*/ 	.word	0xfffffffc


//--------------------- .nv.constant4             --------------------------
	.section	.nv.constant4,"a",@progbits
	.align	8
	.align		8
.nv.constant4:
        /*0000*/ 	.dword	__assertfail
	.align		8
        /*0008*/ 	.dword	__unnamed_1
	.align		8
        /*0010*/ 	.dword	_ZN39_INTERNAL_5de57bab_4_k_cu_ff19345a_35254cuda3std3__45__cpo5beginE
	.align		8
        /*0018*/ 	.dword	_ZN39_INTERNAL_5de57bab_4_k_cu_ff19345a_35254cuda3std3__45__cpo3endE
	.align		8
        /*0020*/ 	.dword	_ZN39_INTERNAL_5de57bab_4_k_cu_ff19345a_35254cuda3std3__45__cpo6cbeginE
	.align		8
        /*0028*/ 	.dword	_ZN39_INTERNAL_5de57bab_4_k_cu_ff19345a_35254cuda3std3__45__cpo4cendE
	.align		8
        /*0030*/ 	.dword	_ZN39_INTERNAL_5de57bab_4_k_cu_ff19345a_35254cuda3std3__441_GLOBAL__N__5de57bab_4_k_cu_ff19345a_35256ignoreE
	.align		8
        /*0038*/ 	.dword	_ZN39_INTERNAL_5de57bab_4_k_cu_ff19345a_35254cuda3std3__419piecewise_constructE
	.align		8
        /*0040*/ 	.dword	_ZN39_INTERNAL_5de57bab_4_k_cu_ff19345a_35254cuda3std3__48in_placeE
	.align		8
        /*0048*/ 	.dword	_ZN39_INTERNAL_5de57bab_4_k_cu_ff19345a_35254cuda3std6ranges3__45__cpo4swapE
	.align		8
        /*0050*/ 	.dword	_ZN39_INTERNAL_5de57bab_4_k_cu_ff19345a_35254cuda3std6ranges3__45__cpo9iter_moveE
	.align		8
        /*0058*/ 	.dword	_ZN39_INTERNAL_5de57bab_4_k_cu_ff19345a_35254cute7productE
	.align		8
        /*0060*/ 	.dword	_ZN39_INTERNAL_5de57bab_4_k_cu_ff19345a_35254cute1_E
	.align		8
        /*0068*/ 	.dword	$str$22
	.align		8
        /*0070*/ 	.dword	$str$23


//--------------------- .text._ZN7cutlass13device_kernelINS_4gemm6kernel13GemmUniversalIN4cute5tupleIJiiiiEEENS1_10collective13CollectiveMmaINS1_34MainloopSm90TmaGmmaWarpSpecializedILi3ENS5_IJNS4_1CILi2EEENSA_ILi1EEESC_EEENS1_35KernelTmaWarpSpecializedCooperativeEEENS5_IJNSA_ILi256EEENSA_ILi64EEENSA_ILi32EEEEEENS_10bfloat16_tENS5_IJlSC_lEEESK_SL_NS4_8TiledMMAINS4_8MMA_AtomIJNS4_4SM904GMMA27MMA_64x64x16_F32BF16BF16_SSILNSP_5MajorE0ELSR_0ELNSP_7ScaleInE1ELSS_1EEEEEENS4_6LayoutISD_NS5_IJSC_NSA_ILi0EEESW_EEEEENS5_IJNS4_10UnderscoreESZ_SZ_EEEEENS4_13SM90_TMA_LOADENS4_14ComposedLayoutINS4_7SwizzleILi2ELi4ELi3EEENS4_18smem_ptr_flag_bitsILi16EEENSV_INS5_IJNSA_ILi8EEESI_EEENS5_IJSI_SC_EEEEEEEvNS4_8identityENS4_23SM90_TMA_LOAD_MULTICASTES1C_vS1D_EENS_8epilogue10collective6detail29Sm90TmaWarpSpecializedAdapterINS1H_15DefaultEpilogueISK_SL_SL_NS1G_6thread17LinearCombinationISK_Li1EffLNS1L_9ScaleType4KindE0ELNS_15FloatRoundStyleE2ESK_EENS1_15EpilogueDefaultEEEEEvvEEEEvNT_6ParamsE --------------------------
	.section	.text._ZN7cutlass13device_kernelINS_4gemm6kernel13GemmUniversalIN4cute5tupleIJiiiiEEENS1_10collective13CollectiveMmaINS1_34MainloopSm90TmaGmmaWarpSpecializedILi3ENS5_IJNS4_1CILi2EEENSA_ILi1EEESC_EEENS1_35KernelTmaWarpSpecializedCooperativeEEENS5_IJNSA_ILi256EEENSA_ILi64EEENSA_ILi32EEEEEENS_10bfloat16_tENS5_IJlSC_lEEESK_SL_NS4_8TiledMMAINS4_8MMA_AtomIJNS4_4SM904GMMA27MMA_64x64x16_F32BF16BF16_SSILNSP_5MajorE0ELSR_0ELNSP_7ScaleInE1ELSS_1EEEEEENS4_6LayoutISD_NS5_IJSC_NSA_ILi0EEESW_EEEEENS5_IJNS4_10UnderscoreESZ_SZ_EEEEENS4_13SM90_TMA_LOADENS4_14ComposedLayoutINS4_7SwizzleILi2ELi4ELi3EEENS4_18smem_ptr_flag_bitsILi16EEENSV_INS5_IJNSA_ILi8EEESI_EEENS5_IJSI_SC_EEEEEEEvNS4_8identityENS4_23SM90_TMA_LOAD_MULTICASTES1C_vS1D_EENS_8epilogue10collective6detail29Sm90TmaWarpSpecializedAdapterINS1H_15DefaultEpilogueISK_SL_SL_NS1G_6thread17LinearCombinationISK_Li1EffLNS1L_9ScaleType4KindE0ELNS_15FloatRoundStyleE2ESK_EENS1_15EpilogueDefaultEEEEEvvEEEEvNT_6ParamsE,"ax",@progbits
	.align	128
.text._ZN7cutlass13device_kernelINS_4gemm6kernel13GemmUniversalIN4cute5tupleIJiiiiEEENS1_10collective13CollectiveMmaINS1_34MainloopSm90TmaGmmaWarpSpecializedILi3ENS5_IJNS4_1CILi2EEENSA_ILi1EEESC_EEENS1_35KernelTmaWarpSpecializedCooperativeEEENS5_IJNSA_ILi256EEENSA_ILi64EEENSA_ILi32EEEEEENS_10bfloat16_tENS5_IJlSC_lEEESK_SL_NS4_8TiledMMAINS4_8MMA_AtomIJNS4_4SM904GMMA27MMA_64x64x16_F32BF16BF16_SSILNSP_5MajorE0ELSR_0ELNSP_7ScaleInE1ELSS_1EEEEEENS4_6LayoutISD_NS5_IJSC_NSA_ILi0EEESW_EEEEENS5_IJNS4_10UnderscoreESZ_SZ_EEEEENS4_13SM90_TMA_LOADENS4_14ComposedLayoutINS4_7SwizzleILi2ELi4ELi3EEENS4_18smem_ptr_flag_bitsILi16EEENSV_INS5_IJNSA_ILi8EEESI_EEENS5_IJSI_SC_EEEEEEEvNS4_8identityENS4_23SM90_TMA_LOAD_MULTICASTES1C_vS1D_EENS_8epilogue10collective6detail29Sm90TmaWarpSpecializedAdapterINS1H_15DefaultEpilogueISK_SL_SL_NS1G_6thread17LinearCombinationISK_Li1EffLNS1L_9ScaleType4KindE0ELNS_15FloatRoundStyleE2ESK_EENS1_15EpilogueDefaultEEEEEvvEEEEvNT_6ParamsE:
        .type           _ZN7cutlass13device_kernelINS_4gemm6kernel13GemmUniversalIN4cute5tupleIJiiiiEEENS1_10collective13CollectiveMmaINS1_34MainloopSm90TmaGmmaWarpSpecializedILi3ENS5_IJNS4_1CILi2EEENSA_ILi1EEESC_EEENS1_35KernelTmaWarpSpecializedCooperativeEEENS5_IJNSA_ILi256EEENSA_ILi64EEENSA_ILi32EEEEEENS_10bfloat16_tENS5_IJlSC_lEEESK_SL_NS4_8TiledMMAINS4_8MMA_AtomIJNS4_4SM904GMMA27MMA_64x64x16_F32BF16BF16_SSILNSP_5MajorE0ELSR_0ELNSP_7ScaleInE1ELSS_1EEEEEENS4_6LayoutISD_NS5_IJSC_NSA_ILi0EEESW_EEEEENS5_IJNS4_10UnderscoreESZ_SZ_EEEEENS4_13SM90_TMA_LOADENS4_14ComposedLayoutINS4_7SwizzleILi2ELi4ELi3EEENS4_18smem_ptr_flag_bitsILi16EEENSV_INS5_IJNSA_ILi8EEESI_EEENS5_IJSI_SC_EEEEEEEvNS4_8identityENS4_23SM90_TMA_LOAD_MULTICASTES1C_vS1D_EENS_8epilogue10collective6detail29Sm90TmaWarpSpecializedAdapterINS1H_15DefaultEpilogueISK_SL_SL_NS1G_6thread17LinearCombinationISK_Li1EffLNS1L_9ScaleType4KindE0ELNS_15FloatRoundStyleE2ESK_EENS1_15EpilogueDefaultEEEEEvvEEEEvNT_6ParamsE,@function
        .size           _ZN7cutlass13device_kernelINS_4gemm6kernel13GemmUniversalIN4cute5tupleIJiiiiEEENS1_10collective13CollectiveMmaINS1_34MainloopSm90TmaGmmaWarpSpecializedILi3ENS5_IJNS4_1CILi2EEENSA_ILi1EEESC_EEENS1_35KernelTmaWarpSpecializedCooperativeEEENS5_IJNSA_ILi256EEENSA_ILi64EEENSA_ILi32EEEEEENS_10bfloat16_tENS5_IJlSC_lEEESK_SL_NS4_8TiledMMAINS4_8MMA_AtomIJNS4_4SM904GMMA27MMA_64x64x16_F32BF16BF16_SSILNSP_5MajorE0ELSR_0ELNSP_7ScaleInE1ELSS_1EEEEEENS4_6LayoutISD_NS5_IJSC_NSA_ILi0EEESW_EEEEENS5_IJNS4_10UnderscoreESZ_SZ_EEEEENS4_13SM90_TMA_LOADENS4_14ComposedLayoutINS4_7SwizzleILi2ELi4ELi3EEENS4_18smem_ptr_flag_bitsILi16EEENSV_INS5_IJNSA_ILi8EEESI_EEENS5_IJSI_SC_EEEEEEEvNS4_8identityENS4_23SM90_TMA_LOAD_MULTICASTES1C_vS1D_EENS_8epilogue10collective6detail29Sm90TmaWarpSpecializedAdapterINS1H_15DefaultEpilogueISK_SL_SL_NS1G_6thread17LinearCombinationISK_Li1EffLNS1L_9ScaleType4KindE0ELNS_15FloatRoundStyleE2ESK_EENS1_15EpilogueDefaultEEEEEvvEEEEvNT_6ParamsE,(.L_x_193 - _ZN7cutlass13device_kernelINS_4gemm6kernel13GemmUniversalIN4cute5tupleIJiiiiEEENS1_10collective13CollectiveMmaINS1_34MainloopSm90TmaGmmaWarpSpecializedILi3ENS5_IJNS4_1CILi2EEENSA_ILi1EEESC_EEENS1_35KernelTmaWarpSpecializedCooperativeEEENS5_IJNSA_ILi256EEENSA_ILi64EEENSA_ILi32EEEEEENS_10bfloat16_tENS5_IJlSC_lEEESK_SL_NS4_8TiledMMAINS4_8MMA_AtomIJNS4_4SM904GMMA27MMA_64x64x16_F32BF16BF16_SSILNSP_5MajorE0ELSR_0ELNSP_7ScaleInE1ELSS_1EEEEEENS4_6LayoutISD_NS5_IJSC_NSA_ILi0EEESW_EEEEENS5_IJNS4_10UnderscoreESZ_SZ_EEEEENS4_13SM90_TMA_LOADENS4_14ComposedLayoutINS4_7SwizzleILi2ELi4ELi3EEENS4_18smem_ptr_flag_bitsILi16EEENSV_INS5_IJNSA_ILi8EEESI_EEENS5_IJSI_SC_EEEEEEEvNS4_8identityENS4_23SM90_TMA_LOAD_MULTICASTES1C_vS1D_EENS_8epilogue10collective6detail29Sm90TmaWarpSpecializedAdapterINS1H_15DefaultEpilogueISK_SL_SL_NS1G_6thread17LinearCombinationISK_Li1EffLNS1L_9ScaleType4KindE0ELNS_15FloatRoundStyleE2ESK_EENS1_15EpilogueDefaultEEEEEvvEEEEvNT_6ParamsE)
        .other          _ZN7cutlass13device_kernelINS_4gemm6kernel13GemmUniversalIN4cute5tupleIJiiiiEEENS1_10collective13CollectiveMmaINS1_34MainloopSm90TmaGmmaWarpSpecializedILi3ENS5_IJNS4_1CILi2EEENSA_ILi1EEESC_EEENS1_35KernelTmaWarpSpecializedCooperativeEEENS5_IJNSA_ILi256EEENSA_ILi64EEENSA_ILi32EEEEEENS_10bfloat16_tENS5_IJlSC_lEEESK_SL_NS4_8TiledMMAINS4_8MMA_AtomIJNS4_4SM904GMMA27MMA_64x64x16_F32BF16BF16_SSILNSP_5MajorE0ELSR_0ELNSP_7ScaleInE1ELSS_1EEEEEENS4_6LayoutISD_NS5_IJSC_NSA_ILi0EEESW_EEEEENS5_IJNS4_10UnderscoreESZ_SZ_EEEEENS4_13SM90_TMA_LOADENS4_14ComposedLayoutINS4_7SwizzleILi2ELi4ELi3EEENS4_18smem_ptr_flag_bitsILi16EEENSV_INS5_IJNSA_ILi8EEESI_EEENS5_IJSI_SC_EEEEEEEvNS4_8identityENS4_23SM90_TMA_LOAD_MULTICASTES1C_vS1D_EENS_8epilogue10collective6detail29Sm90TmaWarpSpecializedAdapterINS1H_15DefaultEpilogueISK_SL_SL_NS1G_6thread17LinearCombinationISK_Li1EffLNS1L_9ScaleType4KindE0ELNS_15FloatRoundStyleE2ESK_EENS1_15EpilogueDefaultEEEEEvvEEEEvNT_6ParamsE,@"STO_CUDA_ENTRY STV_DEFAULT"
_ZN7cutlass13device_kernelINS_4gemm6kernel13GemmUniversalIN4cute5tupleIJiiiiEEENS1_10collective13CollectiveMmaINS1_34MainloopSm90TmaGmmaWarpSpecializedILi3ENS5_IJNS4_1CILi2EEENSA_ILi1EEESC_EEENS1_35KernelTmaWarpSpecializedCooperativeEEENS5_IJNSA_ILi256EEENSA_ILi64EEENSA_ILi32EEEEEENS_10bfloat16_tENS5_IJlSC_lEEESK_SL_NS4_8TiledMMAINS4_8MMA_AtomIJNS4_4SM904GMMA27MMA_64x64x16_F32BF16BF16_SSILNSP_5MajorE0ELSR_0ELNSP_7ScaleInE1ELSS_1EEEEEENS4_6LayoutISD_NS5_IJSC_NSA_ILi0EEESW_EEEEENS5_IJNS4_10UnderscoreESZ_SZ_EEEEENS4_13SM90_TMA_LOADENS4_14ComposedLayoutINS4_7SwizzleILi2ELi4ELi3EEENS4_18smem_ptr_flag_bitsILi16EEENSV_INS5_IJNSA_ILi8EEESI_EEENS5_IJSI_SC_EEEEEEEvNS4_8identityENS4_23SM90_TMA_LOAD_MULTICASTES1C_vS1D_EENS_8epilogue10collective6detail29Sm90TmaWarpSpecializedAdapterINS1H_15DefaultEpilogueISK_SL_SL_NS1G_6thread17LinearCombinationISK_Li1EffLNS1L_9ScaleType4KindE0ELNS_15FloatRoundStyleE2ESK_EENS1_15EpilogueDefaultEEEEEvvEEEEvNT_6ParamsE:
[----:B------:R-:W0:Y:S01]  /*0000*/  LDC R1, c[0x0][0x28] ;  /* 0x00000a00ff017b82 */ /* 0x000e220000000800 */
[----:B------:R-:W1:Y:S01]  /*0010*/  S2R R98, SR_TID.X ;  /* 0x0000000000627919 */ /* 0x000e620000002100 */
[----:B------:R-:W-:Y:S01]  /*0020*/  ELECT P0, URZ, PT ;  /* 0x00000000003f782f */ /* 0x000fe20003800000 */
[----:B------:R-:W-:Y:S01]  /*0030*/  BSSY B0, `(.L_x_0) ;  /* 0x000000f000007945 */ /* 0x000fe20003800000 */
[--C-:B-1----:R-:W-:Y:S02]  /*0040*/  SHF.R.U32.HI R0, RZ, 0x5, R98.reuse ;  /* 0x00000005ff007819 */ /* 0x102fe40000011662 */
[----:B------:R-:W-:-:S03]  /*0050*/  SHF.R.U32.HI R7, RZ, 0x7, R98 ;  /* 0x00000007ff077819 */ /* 0x000fc60000011662 */
[----:B------:R-:W1:Y:S04]  /*0060*/  SHFL.IDX PT, R3, R0, RZ, 0x1f ;  /* 0x00001fff00037589 */ /* 0x000e6800000e0000 */
[----:B------:R2:W3:Y:S01]  /*0070*/  SHFL.IDX PT, R2, R7, RZ, 0x1f ;  /* 0x00001fff07027589 */ /* 0x0004e200000e0000 */
[----:B-1----:R-:W-:-:S13]  /*0080*/  ISETP.NE.OR P0, PT, R3, RZ, !P0 ;  /* 0x000000ff0300720c */ /* 0x002fda0004705670 */
[----:B0-23--:R-:W-:Y:S05]  /*0090*/  @P0 BRA `(.L_x_1) ;  /* 0x0000000000200947 */ /* 0x00dfea0003800000 */
[----:B------:R-:W-:Y:S02]  /*00a0*/  ULDC.64 UR4, c[0x0][0x198] ;  /* 0x0000660000047ab9 */ /* 0x000fe40000000a00 */
[----:B------:R-:W-:Y:S02]  /*00b0*/  UIADD3 UR6, UP0, UR4, 0xf0, URZ ;  /* 0x000000f004067890 */ /* 0x000fe4000ff1e03f */
[----:B------:R-:W-:Y:S02]  /*00c0*/  UIADD3 UR4, UP1, UR4, 0x1f0, URZ ;  /* 0x000001f004047890 */ /* 0x000fe4000ff3e03f */
[----:B------:R-:W-:Y:S02]  /*00d0*/  UIADD3.X UR7, URZ, UR5, URZ, UP0, !UPT ;  /* 0x000000053f077290 */ /* 0x000fe400087fe43f */
[----:B------:R-:W-:-:S07]  /*00e0*/  UIADD3.X UR5, URZ, UR5, URZ, UP1, !UPT ;  /* 0x000000053f057290 */ /* 0x000fce0008ffe43f */
[----:B------:R0:W-:Y:S02]  /*00f0*/  UTMACCTL.PF [UR6] ;  /* 0x00000000060079b9 */ /* 0x0001e40008040000 */
[----:B------:R0:W-:Y:S02]  /*0100*/  UTMACCTL.PF [UR4] ;  /* 0x00000000040079b9 */ /* 0x0001e40008040000 */
[----:B0-----:R-:W-:Y:S01]  /*0110*/  NOP ;  /* 0x0000000000007918 */ /* 0x001fe20000000000 */
.L_x_1:
[----:B------:R-:W-:Y:S05]  /*0120*/  BSYNC B0 ;  /* 0x0000000000007941 */ /* 0x000fea0003800000 */
.L_x_0:
[----:B------:R-:W0:Y:S02]  /*0130*/  SHFL.IDX PT, R5, R0, RZ, 0x1f ;  /* 0x00001fff00057589 */ /* 0x000e2400000e0000 */
[----:B0-----:R-:W-:-:S13]  /*0140*/  ISETP.NE.AND P0, PT, R5, RZ, PT ;  /* 0x000000ff0500720c */ /* 0x001fda0003f05270 */
[----:B------:R-:W-:Y:S05]  /*0150*/  @P0 BRA `(.L_x_2) ;  /* 0x0000000000500947 */ /* 0x000fea0003800000 */
[----:B------:R-:W0:Y:S01]  /*0160*/  S2UR UR8, SR_CgaCtaId ;  /* 0x00000000000879c3 */ /* 0x000e220000008800 */
[----:B------:R-:W-:Y:S01]  /*0170*/  UMOV UR4, 0x400 ;  /* 0x0000040000047882 */ /* 0x000fe20000000000 */
[----:B------:R-:W-:Y:S01]  /*0180*/  UMOV UR5, 0x1 ;  /* 0x0000000100057882 */ /* 0x000fe20000000000 */
[----:B------:R-:W-:Y:S01]  /*0190*/  UMOV UR6, 0x4 ;  /* 0x0000000400067882 */ /* 0x000fe20000000000 */
[----:B------:R-:W-:Y:S01]  /*01a0*/  ELECT P0, URZ, PT ;  /* 0x00000000003f782f */ /* 0x000fe20003800000 */
[----:B------:R-:W-:-:S04]  /*01b0*/  UIADD3 UR6, -UR6, 0x100000, URZ ;  /* 0x0010000006067890 */ /* 0x000fc8000fffe13f */
[----:B------:R-:W-:Y:S02]  /*01c0*/  USHF.L.U32 UR7, UR6, 0xb, URZ ;  /* 0x0000000b06077899 */ /* 0x000fe4000800063f */
[----:B------:R-:W-:Y:S02]  /*01d0*/  USHF.L.U32 UR6, UR6, 0x1, URZ ;  /* 0x0000000106067899 */ /* 0x000fe4000800063f */
[----:B0-----:R-:W-:Y:S02]  /*01e0*/  ULEA UR8, UR8, UR4, 0x18 ;  /* 0x0000000408087291 */ /* 0x001fe4000f8ec03f */
[----:B------:R-:W-:-:S04]  /*01f0*/  UIADD3 UR4, -UR5, 0x100000, URZ ;  /* 0x0010000005047890 */ /* 0x000fc8000fffe13f */
[----:B------:R-:W-:Y:S02]  /*0200*/  USHF.L.U32 UR5, UR4, 0xb, URZ ;  /* 0x0000000b04057899 */ /* 0x000fe4000800063f */
[----:B------:R-:W-:Y:S01]  /*0210*/  USHF.L.U32 UR4, UR4, 0x1, URZ ;  /* 0x0000000104047899 */ /* 0x000fe2000800063f */
[----:B------:R-:W0:Y:S11]  /*0220*/  FENCE.VIEW.ASYNC.S ;  /* 0x00000000000073c6 */ /* 0x000e360000000000 */
[----:B0-----:R0:W1:Y:S01]  /*0230*/  SYNCS.EXCH.64 URZ, [UR8], UR4 ;  /* 0x00000004083f75b2 */ /* 0x0010620008000100 */
[----:B------:R0:W2:Y:S01]  /*0240*/  SYNCS.EXCH.64 URZ, [UR8+0x18], UR6 ;  /* 0x00001806083f75b2 */ /* 0x0000a20008000100 */
[----:B------:R0:W3:Y:S01]  /*0250*/  SYNCS.EXCH.64 URZ, [UR8+0x8], UR4 ;  /* 0x00000804083f75b2 */ /* 0x0000e20008000100 */
[----:B------:R0:W4:Y:S01]  /*0260*/  SYNCS.EXCH.64 URZ, [UR8+0x20], UR6 ;  /* 0x00002006083f75b2 */ /* 0x0001220008000100 */
[----:B------:R0:W0:Y:S01]  /*0270*/  SYNCS.EXCH.64 URZ, [UR8+0x10], UR4 ;  /* 0x00001004083f75b2 */ /* 0x0000220008000100 */
[----:B------:R0:W0:Y:S01]  /*0280*/  SYNCS.EXCH.64 URZ, [UR8+0x28], UR6 ;  /* 0x00002806083f75b2 */ /* 0x0000220008000100 */
[----:B------:R-:W-:Y:S01]  /*0290*/  NOP ;  /* 0x0000000000007918 */ /* 0x000fe20000000000 */
.L_x_2:
[----:B------:R-:W-:Y:S01]  /*02a0*/  SHF.R.S32.HI R9, RZ, 0x1f, R98 ;  /* 0x0000001fff097819 */ /* 0x000fe20000011462 */
[----:B------:R-:W5:Y:S01]  /*02b0*/  SHFL.IDX PT, R0, R0, RZ, 0x1f ;  /* 0x00001fff00007589 */ /* 0x000f6200000e0000 */
[----:B0-----:R-:W0:Y:S01]  /*02c0*/  S2UR UR8, SR_CTAID.X ;  /* 0x00000000000879c3 */ /* 0x001e220000002500 */
[----:B------:R-:W-:Y:S02]  /*02d0*/  ELECT P0, URZ, PT ;  /* 0x00000000003f782f */ /* 0x000fe40003800000 */
[----:B------:R-:W-:Y:S01]  /*02e0*/  LEA.HI R9, R9, R98, RZ, 0x7 ;  /* 0x0000006209097211 */ /* 0x000fe200078f38ff */
[----:B------:R-:W1:Y:S01]  /*02f0*/  S2R R4, SR_CTAID.Y ;  /* 0x0000000000047919 */ /* 0x000e620000002600 */
[----:B------:R-:W-:Y:S01]  /*0300*/  SHF.R.S32.HI R6, RZ, 0x1f, R5 ;  /* 0x0000001fff067819 */ /* 0x000fe20000011405 */
[----:B------:R-:W-:Y:S01]  /*0310*/  ULDC UR4, c[0x0][0x150] ;  /* 0x0000540000047ab9 */ /* 0x000fe20000000800 */
[----:B------:R-:W-:Y:S01]  /*0320*/  LOP3.LUT R9, R9, 0xffffff80, RZ, 0xc0, !PT ;  /* 0xffffff8009097812 */ /* 0x000fe200078ec0ff */
[----:B------:R-:W-:Y:S01]  /*0330*/  NOP ;  /* 0x0000000000007918 */ /* 0x000fe20000000000 */
[----:B------:R-:W-:Y:S01]  /*0340*/  LEA.HI R6, R6, R5, RZ, 0x2 ;  /* 0x0000000506067211 */ /* 0x000fe200078f10ff */
[----:B------:R-:W2:Y:S01]  /*0350*/  LDC R11, c[0x0][0x144] ;  /* 0x00005100ff0b7b82 */ /* 0x000ea20000000800 */
[----:B------:R-:W-:Y:S01]  /*0360*/  NOP ;  /* 0x0000000000007918 */ /* 0x000fe20000000000 */
[----:B------:R-:W-:Y:S01]  /*0370*/  IMAD.IADD R8, R98, 0x1, -R9 ;  /* 0x0000000162087824 */ /* 0x000fe200078e0a09 */
[----:B------:R-:W-:Y:S01]  /*0380*/  LOP3.LUT R6, R6, 0x3ffffffc, RZ, 0xc0, !PT ;  /* 0x3ffffffc06067812 */ /* 0x000fe200078ec0ff */
[----:B------:R-:W-:Y:S01]  /*0390*/  IMAD.MOV.U32 R22, RZ, RZ, 0x1 ;  /* 0x00000001ff167424 */ /* 0x000fe200078e00ff */
[----:B------:R-:W-:-:S02]  /*03a0*/  ISETP.NE.AND P3, PT, R2, RZ, PT ;  /* 0x000000ff0200720c */ /* 0x000fc40003f65270 */
[----:B------:R-:W-:Y:S01]  /*03b0*/  SHF.R.S32.HI R9, RZ, 0x1f, R8 ;  /* 0x0000001fff097819 */ /* 0x000fe20000011408 */
[----:B------:R-:W-:Y:S01]  /*03c0*/  IMAD.IADD R6, R5, 0x1, -R6 ;  /* 0x0000000105067824 */ /* 0x000fe200078e0a06 */
[----:B------:R-:W3:Y:S02]  /*03d0*/  LDC R13, c[0x0][0x140] ;  /* 0x00005000ff0d7b82 */ /* 0x000ee40000000800 */
[----:B------:R-:W-:Y:S02]  /*03e0*/  LEA.HI R9, R9, R8, RZ, 0x3 ;  /* 0x0000000809097211 */ /* 0x000fe400078f18ff */
[----:B-----5:R-:W-:Y:S02]  /*03f0*/  ISETP.NE.OR P0, PT, R0, RZ, !P0 ;  /* 0x000000ff0000720c */ /* 0x020fe40004705670 */
[----:B------:R-:W-:Y:S02]  /*0400*/  SHF.R.S32.HI R0, RZ, 0x3, R9 ;  /* 0x00000003ff007819 */ /* 0x000fe40000011409 */
[----:B0-----:R-:W-:-:S02]  /*0410*/  I2FP.F32.U32 R10, UR8 ;  /* 0x00000008000a7c45 */ /* 0x001fc40008201000 */
[----:B------:R-:W-:-:S03]  /*0420*/  SHF.R.S32.HI R9, RZ, 0x1f, R9 ;  /* 0x0000001fff097819 */ /* 0x000fc60000011409 */
[----:B------:R-:W-:Y:S01]  /*0430*/  FMUL R10, R10, UR4 ;  /* 0x000000040a0a7c20 */ /* 0x000fe20008400000 */
[----:B------:R-:W-:Y:S01]  /*0440*/  LEA.HI R9, R9, R0, RZ, 0x2 ;  /* 0x0000000009097211 */ /* 0x000fe200078f10ff */
[----:B------:R-:W-:Y:S01]  /*0450*/  ULDC UR4, c[0x0][0x154] ;  /* 0x0000550000047ab9 */ /* 0x000fe20000000800 */
[----:B-1----:R-:W-:Y:S01]  /*0460*/  I2FP.F32.U32 R12, R4 ;  /* 0x00000004000c7245 */ /* 0x002fe20000201000 */
[----:B------:R-:W-:Y:S01]  /*0470*/  VOTEU.ALL UP0, P0 ;  /* 0x00000000003f7886 */ /* 0x000fe20000000000 */
[----:B------:R-:W-:Y:S01]  /*0480*/  LOP3.LUT R9, R9, 0xfffffffc, RZ, 0xc0, !PT ;  /* 0xfffffffc09097812 */ /* 0x000fe200078ec0ff */
[----:B------:R-:W0:Y:S01]  /*0490*/  F2I.U32.TRUNC.NTZ R10, R10 ;  /* 0x0000000a000a7305 */ /* 0x000e22000020f000 */
[----:B------:R-:W-:Y:S01]  /*04a0*/  VOTEU.ALL UP1, P0 ;  /* 0x00000000003f7886 */ /* 0x000fe20000020000 */
[----:B------:R-:W-:Y:S01]  /*04b0*/  FMUL R12, R12, UR4 ;  /* 0x000000040c0c7c20 */ /* 0x000fe20008400000 */
[----:B------:R-:W1:Y:S01]  /*04c0*/  @!UP0 S2UR UR7, SR_CgaCtaId ;  /* 0x00000000000789c3 */ /* 0x000e620000008800 */
[----:B------:R-:W-:Y:S01]  /*04d0*/  IMAD.IADD R9, R0, 0x1, -R9 ;  /* 0x0000000100097824 */ /* 0x000fe200078e0a09 */
[----:B------:R-:W-:Y:S01]  /*04e0*/  SHF.R.S32.HI R0, RZ, 0x1f, R3 ;  /* 0x0000001fff007819 */ /* 0x000fe20000011403 */
[----:B------:R-:W-:Y:S01]  /*04f0*/  UMOV UR4, 0x20 ;  /* 0x0000002000047882 */ /* 0x000fe20000000000 */
[----:B------:R-:W-:Y:S01]  /*0500*/  @!UP0 UMOV UR6, 0x400 ;  /* 0x0000040000068882 */ /* 0x000fe20000000000 */
[----:B------:R-:W-:Y:S01]  /*0510*/  IMAD R19, R6, 0x4, R9 ;  /* 0x0000000406137824 */ /* 0x000fe200078e0209 */
[----:B------:R-:W5:Y:S01]  /*0520*/  F2I.U32.TRUNC.NTZ R12, R12 ;  /* 0x0000000c000c7305 */ /* 0x000f62000020f000 */
[----:B------:R-:W-:Y:S01]  /*0530*/  LEA.HI R0, R0, R3, RZ, 0x2 ;  /* 0x0000000300007211 */ /* 0x000fe200078f10ff */
[----:B------:R-:W4:Y:S01]  /*0540*/  LDC R9, c[0x0][0x148] ;  /* 0x00005200ff097b82 */ /* 0x000f220000000800 */
[----:B------:R-:W-:-:S04]  /*0550*/  @!UP0 UIADD3 UR4, -UR4, 0x100000, URZ ;  /* 0x0010000004048890 */ /* 0x000fc8000fffe13f */
[----:B------:R-:W-:Y:S02]  /*0560*/  @!UP0 USHF.L.U32 UR5, UR4, 0xb, URZ ;  /* 0x0000000b04058899 */ /* 0x000fe4000800063f */
[----:B------:R-:W-:Y:S01]  /*0570*/  @!UP0 USHF.L.U32 UR4, UR4, 0x1, URZ ;  /* 0x0000000104048899 */ /* 0x000fe2000800063f */
[----:B------:R-:W-:Y:S01]  /*0580*/  LEA.HI R6, R19, R19, RZ, 0x1 ;  /* 0x0000001313067211 */ /* 0x000fe200078f08ff */
[----:B0-----:R-:W-:Y:S01]  /*0590*/  IMAD.MOV R14, RZ, RZ, -R10 ;  /* 0x000000ffff0e7224 */ /* 0x001fe200078e0a0a */
[----:B------:R-:W-:Y:S02]  /*05a0*/  LOP3.LUT R0, R0, 0xfffffffc, RZ, 0xc0, !PT ;  /* 0xfffffffc00007812 */ /* 0x000fe400078ec0ff */
[----:B------:R-:W-:Y:S01]  /*05b0*/  LOP3.LUT R10, R6, 0xfffffffe, RZ, 0xc0, !PT ;  /* 0xfffffffe060a7812 */ /* 0x000fe200078ec0ff */
[----:B--2---:R-:W-:Y:S01]  /*05c0*/  IMAD R6, R11, R14, UR8 ;  /* 0x000000080b067e24 */ /* 0x004fe2000f8e020e */
[----:B---3--:R-:W-:Y:S01]  /*05d0*/  ISETP.EQ.U32.AND P2, PT, R13, 0x1, PT ;  /* 0x000000010d00780c */ /* 0x008fe20003f42070 */
[----:B------:R-:W-:-:S02]  /*05e0*/  IMAD.IADD R3, R3, 0x1, -R0 ;  /* 0x0000000103037824 */ /* 0x000fc400078e0a00 */
[C---:B------:R-:W-:Y:S02]  /*05f0*/  IMAD.IADD R11, R19.reuse, 0x1, -R10 ;  /* 0x00000001130b7824 */ /* 0x040fe400078e0a0a */
[----:B------:R-:W-:Y:S01]  /*0600*/  IMAD.SHL.U32 R10, R19, 0x4, RZ ;  /* 0x00000004130a7824 */ /* 0x000fe200078e00ff */
[----:B------:R-:W-:Y:S01]  /*0610*/  ISETP.NE.AND P1, PT, R3, 0x3, PT ;  /* 0x000000030300780c */ /* 0x000fe20003f25270 */
[----:B-----5:R-:W-:Y:S01]  /*0620*/  IMAD.MOV R24, RZ, RZ, -R12 ;  /* 0x000000ffff187224 */ /* 0x020fe200078e0a0c */
[----:B------:R-:W-:Y:S01]  /*0630*/  ISETP.NE.AND P4, PT, R11, R6, PT ;  /* 0x000000060b00720c */ /* 0x000fe20003f85270 */
[----:B-1----:R-:W-:Y:S01]  /*0640*/  @!UP0 ULEA UR6, UR7, UR6, 0x18 ;  /* 0x0000000607068291 */ /* 0x002fe2000f8ec03f */
[----:B------:R-:W-:Y:S01]  /*0650*/  LOP3.LUT R19, R19, 0xc, R10, 0x78, !PT ;  /* 0x0000000c13137812 */ /* 0x000fe200078e780a */
[----:B------:R-:W-:Y:S01]  /*0660*/  VOTEU.ALL UP0, P0 ;  /* 0x00000000003f7886 */ /* 0x000fe20000000000 */
[----:B------:R-:W-:Y:S01]  /*0670*/  LOP3.LUT P0, RZ, R8, 0x7, RZ, 0xc0, !PT ;  /* 0x0000000708ff7812 */ /* 0x000fe2000780c0ff */
[----:B------:R-:W-:Y:S01]  /*0680*/  VIADD R8, R2, 0xffffffff ;  /* 0xffffffff02087836 */ /* 0x000fe20000000000 */
[----:B------:R-:W-:Y:S01]  /*0690*/  ISETP.EQ.OR P1, PT, R3, RZ, !P1 ;  /* 0x000000ff0300720c */ /* 0x000fe20004f22670 */
[----:B----4-:R-:W-:Y:S01]  /*06a0*/  IMAD R11, R9, R24, R4 ;  /* 0x00000018090b7224 */ /* 0x010fe200078e0204 */
[----:B------:R-:W-:-:S02]  /*06b0*/  ISETP.LT.U32.AND P0, PT, R19, 0x2, !P0 ;  /* 0x000000021300780c */ /* 0x000fc40004701070 */
[----:B------:R-:W-:Y:S02]  /*06c0*/  ISETP.EQ.AND P1, PT, R2, RZ, P1 ;  /* 0x000000ff0200720c */ /* 0x000fe40000f22270 */
[----:B------:R-:W-:Y:S01]  /*06d0*/  ISETP.GE.U32.AND P6, PT, R8, 0x2, PT ;  /* 0x000000020800780c */ /* 0x000fe20003fc6070 */
[----:B------:R-:W0:Y:S02]  /*06e0*/  FENCE.VIEW.ASYNC.S ;  /* 0x00000000000073c6 */ /* 0x000e240000000000 */
[----:B0-----:R0:W1:Y:S01]  /*06f0*/  @!UP0 SYNCS.EXCH.64 URZ, [UR6+0x40], UR4 ;  /* 0x00004004063f85b2 */ /* 0x0010620008000100 */
[----:B------:R-:W-:Y:S02]  /*0700*/  @P4 LEA.HI R0, R19, R19, RZ, 0x1 ;  /* 0x0000001313004211 */ /* 0x000fe400078f08ff */
[----:B------:R-:W-:Y:S02]  /*0710*/  SEL R18, RZ, 0x1, !P1 ;  /* 0x00000001ff127807 */ /* 0x000fe40004800000 */
[----:B------:R-:W-:-:S02]  /*0720*/  @P4 SHF.R.S32.HI R0, RZ, 0x1, R0 ;  /* 0x00000001ff004819 */ /* 0x000fc40000011400 */
[----:B------:R-:W-:Y:S02]  /*0730*/  SEL R18, R18, 0x2, P6 ;  /* 0x0000000212127807 */ /* 0x000fe40003000000 */
[----:B------:R-:W-:Y:S02]  /*0740*/  @P4 ISETP.NE.AND P5, PT, R0, R11, PT ;  /* 0x0000000b0000420c */ /* 0x000fe40003fa5270 */
[----:B------:R-:W-:Y:S02]  /*0750*/  SEL R11, RZ, 0x1, !P0 ;  /* 0x00000001ff0b7807 */ /* 0x000fe40004000000 */
[----:B------:R-:W-:Y:S02]  /*0760*/  @P4 SEL R22, RZ, 0x1, P5 ;  /* 0x00000001ff164807 */ /* 0x000fe40002800000 */
[----:B------:R-:W-:Y:S01]  /*0770*/  LOP3.LUT R0, R98, 0x7f, RZ, 0xc0, !PT ;  /* 0x0000007f62007812 */ /* 0x000fe200078ec0ff */
[----:B------:R0:W2:Y:S01]  /*0780*/  @!UP1 SYNCS.EXCH.64 URZ, [UR6+0x48], UR4 ;  /* 0x00004804063f95b2 */ /* 0x0000a20008000100 */
[----:B------:R-:W-:Y:S01]  /*0790*/  LOP3.LUT R22, R22, R11, RZ, 0xc0, !PT ;  /* 0x0000000b16167212 */ /* 0x000fe200078ec0ff */
[----:B------:R-:W-:Y:S01]  /*07a0*/  NOP ;  /* 0x0000000000007918 */ /* 0x000fe20000000000 */
[----:B------:R-:W-:Y:S05]  /*07b0*/  @!P2 BRA `(.L_x_3) ;  /* 0x000000000008a947 */ /* 0x000fea0003800000 */
[----:B-12---:R-:W-:Y:S01]  /*07c0*/  UCGABAR_ARV ;  /* 0x00000000000079c7 */ /* 0x006fe20008000000 */
[----:B------:R-:W-:Y:S05]  /*07d0*/  BRA `(.L_x_4) ;  /* 0x0000000000047947 */ /* 0x000fea0003800000 */
.L_x_3:
[----:B-12---:R-:W-:Y:S01]  /*07e0*/  NOP ;  /* 0x0000000000007918 */ /* 0x006fe20000000000 */
.L_x_4:
[----:B------:R-:W1:Y:S01]  /*07f0*/  LDC R2, c[0x0][0x65c] ;  /* 0x00019700ff027b82 */ /* 0x000e620000000800 */
[----:B------:R-:W-:Y:S01]  /*0800*/  LOP3.LUT R5, R5, 0xfffff7ff, RZ, 0xc0, !PT ;  /* 0xfffff7ff05057812 */ /* 0x000fe200078ec0ff */
[----:B------:R-:W-:Y:S02]  /*0810*/  IMAD.U32 R10, RZ, RZ, UR8 ;  /* 0x00000008ff0a7e24 */ /* 0x000fe4000f8e00ff */
[----:B------:R-:W-:Y:S01]  /*0820*/  IMAD.MOV.U32 R11, RZ, RZ, RZ ;  /* 0x000000ffff0b7224 */ /* 0x000fe200078e00ff */
[----:B-1----:R-:W-:-:S13]  /*0830*/  ISETP.NE.AND P1, PT, R2, 0x1, PT ;  /* 0x000000010200780c */ /* 0x002fda0003f25270 */
[----:B------:R-:W1:Y:S01]  /*0840*/  @P1 LDC R17, c[0x0][0x10] ;  /* 0x00000400ff111b82 */ /* 0x000e620000000800 */
[----:B------:R-:W-:Y:S01]  /*0850*/  @P1 LOP3.LUT R5, R5, 0x800, RZ, 0xfc, !PT ;  /* 0x0000080005051812 */ /* 0x000fe200078efcff */
[----:B------:R-:W-:Y:S02]  /*0860*/  @P1 IMAD.MOV.U32 R5, RZ, RZ, RZ ;  /* 0x000000ffff051224 */ /* 0x000fe400078e00ff */
[----:B------:R-:W-:-:S04]  /*0870*/  @P1 IMAD.MOV.U32 R15, RZ, RZ, RZ ;  /* 0x000000ffff0f1224 */ /* 0x000fc800078e00ff */
[----:B------:R-:W2:Y:S01]  /*0880*/  @!P1 LDC R13, c[0x0][0xc] ;  /* 0x00000300ff0d9b82 */ /* 0x000ea20000000800 */
[----:B0-----:R-:W-:Y:S01]  /*0890*/  ULDC UR4, c[0x0][0xc] ;  /* 0x0000030000047ab9 */ /* 0x001fe20000000800 */
[----:B------:R-:W-:Y:S01]  /*08a0*/  ULDC UR5, c[0x0][0x10] ;  /* 0x0000040000057ab9 */ /* 0x000fe20000000800 */
[----:B------:R-:W-:Y:S01]  /*08b0*/  ULDC UR6, c[0x0][0x14] ;  /* 0x0000050000067ab9 */ /* 0x000fe20000000800 */
[----:B------:R-:W-:-:S04]  /*08c0*/  UIMAD.WIDE.U32 UR4, UR4, UR5, URZ ;  /* 0x00000005040472a5 */ /* 0x000fc8000f8e003f */
[----:B------:R-:W-:Y:S02]  /*08d0*/  UIMAD.WIDE.U32 UR36, UR4, UR6, URZ ;  /* 0x00000006042472a5 */ /* 0x000fe4000f8e003f */
[----:B------:R-:W-:-:S04]  /*08e0*/  UIMAD UR42, UR5, UR6, URZ ;  /* 0x00000006052a72a4 */ /* 0x000fc8000f8e023f */
[----:B------:R-:W-:Y:S01]  /*08f0*/  UIADD3 UR42, UR37, UR42, URZ ;  /* 0x0000002a252a7290 */ /* 0x000fe2000fffe03f */
[----:B-1----:R-:W-:-:S04]  /*0900*/  @P1 IMAD.WIDE.U32 R16, R17, UR8, R4 ;  /* 0x0000000811101c25 */ /* 0x002fc8000f8e0004 */
[----:B------:R-:W-:Y:S02]  /*0910*/  @P1 IMAD.IADD R17, R17, 0x1, R15 ;  /* 0x0000000111111824 */ /* 0x000fe400078e020f */
[----:B--2---:R-:W-:-:S04]  /*0920*/  @!P1 IMAD.WIDE.U32 R10, R4, R13, R10 ;  /* 0x0000000d040a9225 */ /* 0x004fc800078e000a */
[----:B------:R-:W-:Y:S02]  /*0930*/  @!P1 IMAD.MOV.U32 R16, RZ, RZ, R10 ;  /* 0x000000ffff109224 */ /* 0x000fe400078e000a */
[----:B------:R-:W-:Y:S01]  /*0940*/  @!P1 IMAD.MOV.U32 R17, RZ, RZ, R11 ;  /* 0x000000ffff119224 */ /* 0x000fe200078e000b */
[----:B------:R-:W-:Y:S06]  /*0950*/  @!P2 BRA `(.L_x_5) ;  /* 0x00000000000ca947 */ /* 0x000fec0003800000 */
[----:B------:R-:W-:Y:S01]  /*0960*/  UCGABAR_WAIT ;  /* 0x0000000000007dc7 */ /* 0x000fe20008000000 */
[----:B------:R-:W-:Y:S01]  /*0970*/  CCTL.IVALL ;  /* 0x00000000ff00798f */ /* 0x000fe20002000000 */
[----:B------:R-:W-:Y:S05]  /*0980*/  BRA `(.L_x_6) ;  /* 0x0000000000047947 */ /* 0x000fea0003800000 */
.L_x_5:
[----:B------:R-:W-:Y:S06]  /*0990*/  BAR.SYNC.DEFER_BLOCKING 0x0 ;  /* 0x0000000000007b1d */ /* 0x000fec0000010000 */
.L_x_6:
[----:B------:R-:W-:Y:S05]  /*09a0*/  @!P3 BRA `(.L_x_7) ;  /* 0x00000068008cb947 */ /* 0x000fea0003800000 */
[----:B------:R-:W-:-:S13]  /*09b0*/  ISETP.GT.U32.AND P0, PT, R8, 0x1, PT ;  /* 0x000000010800780c */ /* 0x000fda0003f04070 */
[----:B------:R-:W-:Y:S05]  /*09c0*/  @P0 EXIT ;  /* 0x000000000000094d */ /* 0x000fea0003800000 */
[----:B------:R-:W-:Y:S01]  /*09d0*/  ULDC.64 UR4, c[0x0][0x650] ;  /* 0x0001940000047ab9 */ /* 0x000fe20000000a00 */
[----:B------:R-:W-:Y:S01]  /*09e0*/  PRMT R3, RZ, 0x7610, R3 ;  /* 0x00007610ff037816 */ /* 0x000fe20000000003 */
[----:B------:R-:W-:Y:S01]  /*09f0*/  IMAD.MOV.U32 R109, RZ, RZ, -0x1 ;  /* 0xffffffffff6d7424 */ /* 0x000fe200078e00ff */
[----:B------:R-:W-:Y:S01]  /*0a00*/  ISETP.GE.U32.AND P0, PT, R16, UR4, PT ;  /* 0x0000000410007c0c */ /* 0x000fe2000bf06070 */
[----:B------:R-:W-:Y:S02]  /*0a10*/  IMAD.MOV.U32 R102, RZ, RZ, -0x1 ;  /* 0xffffffffff667424 */ /* 0x000fe400078e00ff */
[----:B------:R-:W-:Y:S01]  /*0a20*/  IMAD.MOV.U32 R23, RZ, RZ, -0x1 ;  /* 0xffffffffff177424 */ /* 0x000fe200078e00ff */
[----:B------:R-:W-:-:S13]  /*0a30*/  ISETP.GE.U32.AND.EX P0, PT, R17, UR5, PT, P0 ;  /* 0x0000000511007c0c */ /* 0x000fda000bf06100 */
[----:B------:R-:W-:Y:S05]  /*0a40*/  @P0 BRA `(.L_x_8) ;  /* 0x00000004002c0947 */ /* 0x000fea0003800000 */
[----:B------:R-:W0:Y:S01]  /*0a50*/  LDC.64 R26, c[0x0][0x628] ;  /* 0x00018a00ff1a7b82 */ /* 0x000e220000000a00 */
[----:B------:R-:W-:Y:S02]  /*0a60*/  IMAD.MOV.U32 R10, RZ, RZ, R16 ;  /* 0x000000ffff0a7224 */ /* 0x000fe400078e0010 */
[----:B------:R-:W-:-:S05]  /*0a70*/  IMAD.MOV.U32 R11, RZ, RZ, R17 ;  /* 0x000000ffff0b7224 */ /* 0x000fca00078e0011 */
[----:B------:R-:W1:Y:S08]  /*0a80*/  LDC R8, c[0x0][0x630] ;  /* 0x00018c00ff087b82 */ /* 0x000e700000000800 */
[----:B------:R-:W2:Y:S01]  /*0a90*/  LDC.64 R28, c[0x0][0x620] ;  /* 0x00018800ff1c7b82 */ /* 0x000ea20000000a00 */
[----:B0-----:R-:W-:-:S04]  /*0aa0*/  ISETP.NE.U32.AND P0, PT, R26, RZ, PT ;  /* 0x000000ff1a00720c */ /* 0x001fc80003f05070 */
[----:B------:R-:W-:-:S13]  /*0ab0*/  ISETP.NE.AND.EX P0, PT, R27, RZ, PT, P0 ;  /* 0x000000ff1b00720c */ /* 0x000fda0003f05300 */
[----:B-12---:R-:W-:Y:S05]  /*0ac0*/  @!P0 BRA `(.L_x_9) ;  /* 0x0000000000288947 */ /* 0x006fea0003800000 */
[----:B------:R-:W0:Y:S02]  /*0ad0*/  LDC R3, c[0x0][0x634] ;  /* 0x00018d00ff037b82 */ /* 0x000e240000000800 */
[----:B0-----:R-:W-:-:S05]  /*0ae0*/  IADD3 R3, P0, R16, R3, RZ ;  /* 0x0000000310037210 */ /* 0x001fca0007f1e0ff */
[----:B------:R-:W-:-:S04]  /*0af0*/  IMAD.X R21, RZ, RZ, R17, P0 ;  /* 0x000000ffff157224 */ /* 0x000fc800000e0611 */
[----:B------:R-:W-:-:S04]  /*0b00*/  IMAD.WIDE.U32 R10, R21, R26, RZ ;  /* 0x0000001a150a7225 */ /* 0x000fc800078e00ff */
[----:B------:R-:W-:-:S04]  /*0b10*/  IMAD.WIDE.U32 R12, P0, R3, R27, R10 ;  /* 0x0000001b030c7225 */ /* 0x000fc8000780000a */
[----:B------:R-:W-:-:S04]  /*0b20*/  IMAD.WIDE.U32 R10, R3, R26, RZ ;  /* 0x0000001a030a7225 */ /* 0x000fc800078e00ff */
[----:B------:R-:W-:Y:S01]  /*0b30*/  IMAD.X R15, RZ, RZ, RZ, P0 ;  /* 0x000000ffff0f7224 */ /* 0x000fe200000e06ff */
[----:B------:R-:W-:Y:S01]  /*0b40*/  IADD3 RZ, P0, R11, R12, RZ ;  /* 0x0000000c0bff7210 */ /* 0x000fe20007f1e0ff */
[----:B------:R-:W-:-:S04]  /*0b50*/  IMAD.MOV.U32 R14, RZ, RZ, R13 ;  /* 0x000000ffff0e7224 */ /* 0x000fc800078e000d */
[----:B------:R-:W-:-:S08]  /*0b60*/  IMAD.WIDE.U32.X R10, R21, R27, R14, P0 ;  /* 0x0000001b150a7225 */ /* 0x000fd000000e040e */
.L_x_9:
[----:B------:R-:W0:Y:S01]  /*0b70*/  LDC.64 R32, c[0x0][0x640] ;  /* 0x00019000ff207b82 */ /* 0x000e220000000a00 */
[--C-:B------:R-:W-:Y:S01]  /*0b80*/  SHF.R.U64 R27, R10, R8, R11.reuse ;  /* 0x000000080a1b7219 */ /* 0x100fe2000000120b */
[----:B------:R-:W-:Y:S01]  /*0b90*/  IMAD R31, R9, R24, R4 ;  /* 0x00000018091f7224 */ /* 0x000fe200078e0204 */
[----:B------:R-:W-:Y:S01]  /*0ba0*/  SHF.R.U32.HI R3, RZ, R8, R11 ;  /* 0x00000008ff037219 */ /* 0x000fe2000001160b */
[----:B------:R-:W-:Y:S01]  /*0bb0*/  IMAD.MOV.U32 R23, RZ, RZ, 0x1 ;  /* 0x00000001ff177424 */ /* 0x000fe200078e00ff */
[----:B------:R-:W-:-:S03]  /*0bc0*/  IADD3 R5, P0, RZ, -R27, RZ ;  /* 0x8000001bff057210 */ /* 0x000fc60007f1e0ff */
[----:B------:R-:W1:Y:S02]  /*0bd0*/  LDC R12, c[0x0][0x618] ;  /* 0x00018600ff0c7b82 */ /* 0x000e640000000800 */
[----:B------:R-:W-:Y:S02]  /*0be0*/  IMAD.X R3, RZ, RZ, ~R3, P0 ;  /* 0x000000ffff037224 */ /* 0x000fe400000e0e03 */
[----:B------:R-:W-:-:S04]  /*0bf0*/  IMAD.WIDE.U32 R10, R5, R28, R16 ;  /* 0x0000001c050a7225 */ /* 0x000fc800078e0010 */
[----:B------:R-:W2:Y:S01]  /*0c00*/  LDC R20, c[0x0][0x608] ;  /* 0x00018200ff147b82 */ /* 0x000ea20000000800 */
[----:B------:R-:W-:Y:S02]  /*0c10*/  IMAD R8, R3, R28, RZ ;  /* 0x0000001c03087224 */ /* 0x000fe400078e02ff */
[----:B------:R-:W-:Y:S02]  /*0c20*/  IMAD.MOV.U32 R3, RZ, RZ, -0x1 ;  /* 0xffffffffff037424 */ /* 0x000fe400078e00ff */
[----:B------:R-:W-:-:S03]  /*0c30*/  IMAD R5, R5, R29, R8 ;  /* 0x0000001d05057224 */ /* 0x000fc600078e0208 */
[----:B------:R-:W3:Y:S01]  /*0c40*/  LDC R30, c[0x0][0x658] ;  /* 0x00019600ff1e7b82 */ /* 0x000ee20000000800 */
[----:B------:R-:W-:Y:S01]  /*0c50*/  IMAD.IADD R5, R11, 0x1, R5 ;  /* 0x000000010b057824 */ /* 0x000fe200078e0205 */
[----:B0-----:R-:W-:-:S04]  /*0c60*/  ISETP.NE.U32.AND P0, PT, R32, RZ, PT ;  /* 0x000000ff2000720c */ /* 0x001fc80003f05070 */
[----:B------:R-:W-:Y:S02]  /*0c70*/  ISETP.NE.AND.EX P0, PT, R33, RZ, PT, P0 ;  /* 0x000000ff2100720c */ /* 0x000fe40003f05300 */
[----:B------:R-:W0:Y:S01]  /*0c80*/  LDC R26, c[0x0][0x600] ;  /* 0x00018000ff1a7b82 */ /* 0x000e220000000800 */
[-CC-:B-1----:R-:W-:Y:S02]  /*0c90*/  SHF.R.U64 R14, R10, R12.reuse, R5.reuse ;  /* 0x0000000c0a0e7219 */ /* 0x182fe40000001205 */
[----:B------:R-:W-:-:S05]  /*0ca0*/  SHF.R.U32.HI R5, RZ, R12, R5 ;  /* 0x0000000cff057219 */ /* 0x000fca0000011605 */
[----:B------:R-:W1:Y:S01]  /*0cb0*/  LDC R15, c[0x0][0x648] ;  /* 0x00019200ff0f7b82 */ /* 0x000e620000000800 */
[-CC-:B--2---:R-:W-:Y:S02]  /*0cc0*/  SHF.R.U64 R29, R14, R20.reuse, R5.reuse ;  /* 0x000000140e1d7219 */ /* 0x184fe40000001205 */
[----:B------:R-:W-:-:S05]  /*0cd0*/  SHF.R.U32.HI R5, RZ, R20, R5 ;  /* 0x00000014ff057219 */ /* 0x000fca0000011605 */
[----:B------:R-:W2:Y:S01]  /*0ce0*/  LDC R21, c[0x0][0x638] ;  /* 0x00018e00ff157b82 */ /* 0x000ea20000000800 */
[-CC-:B---3--:R-:W-:Y:S02]  /*0cf0*/  SHF.R.U64 R20, R29, R30.reuse, R5.reuse ;  /* 0x0000001e1d147219 */ /* 0x188fe40000001205 */
[-C--:B------:R-:W-:Y:S02]  /*0d00*/  SHF.L.U32 R3, R3, R30.reuse, RZ ;  /* 0x0000001e03037219 */ /* 0x080fe400000006ff */
[----:B------:R-:W-:Y:S01]  /*0d10*/  SHF.R.U32.HI R5, RZ, R30, R5 ;  /* 0x0000001eff057219 */ /* 0x000fe20000011605 */
[----:B------:R-:W-:Y:S01]  /*0d20*/  IMAD.MOV.U32 R4, RZ, RZ, R20 ;  /* 0x000000ffff047224 */ /* 0x000fe200078e0014 */
[----:B------:R-:W-:Y:S01]  /*0d30*/  LOP3.LUT R12, RZ, R3, RZ, 0x33, !PT ;  /* 0x00000003ff0c7212 */ /* 0x000fe200078e33ff */
[----:B------:R-:W3:Y:S01]  /*0d40*/  LDC R25, c[0x0][0x610] ;  /* 0x00018400ff197b82 */ /* 0x000ee20000000800 */
[----:B------:R-:W-:Y:S05]  /*0d50*/  @!P0 BRA `(.L_x_10) ;  /* 0x0000000000288947 */ /* 0x000fea0003800000 */
[----:B------:R-:W4:Y:S02]  /*0d60*/  LDC R3, c[0x0][0x64c] ;  /* 0x00019300ff037b82 */ /* 0x000f240000000800 */
[----:B----4-:R-:W-:-:S05]  /*0d70*/  IADD3 R3, P0, R20, R3, RZ ;  /* 0x0000000314037210 */ /* 0x010fca0007f1e0ff */
        /* <DEDUP_REMOVED lines=8> */
.L_x_10:
[----:B-1----:R-:W-:Y:S01]  /*0e00*/  SHF.R.U64 R4, R4, R15, R5 ;  /* 0x0000000f04047219 */ /* 0x002fe20000001205 */
[----:B0-----:R-:W-:Y:S01]  /*0e10*/  VIADD R5, R26, 0xffffffff ;  /* 0xffffffff1a057836 */ /* 0x001fe20000000000 */
[----:B------:R-:W-:Y:S01]  /*0e20*/  SHF.L.U32 R3, R23, R30, RZ ;  /* 0x0000001e17037219 */ /* 0x000fe200000006ff */
[----:B------:R-:W-:Y:S01]  /*0e30*/  IMAD.MOV.U32 R23, RZ, RZ, R27 ;  /* 0x000000ffff177224 */ /* 0x000fe200078e001b */
[----:B------:R-:W-:Y:S01]  /*0e40*/  LOP3.LUT R12, R29, R12, RZ, 0xc0, !PT ;  /* 0x0000000c1d0c7212 */ /* 0x000fe200078ec0ff */
[----:B------:R-:W-:Y:S01]  /*0e50*/  IMAD.MOV R8, RZ, RZ, -R4 ;  /* 0x000000ffff087224 */ /* 0x000fe200078e0a04 */
[----:B------:R-:W-:Y:S02]  /*0e60*/  SEL R6, R6, R31, !P1 ;  /* 0x0000001f06067207 */ /* 0x000fe40004800000 */
[----:B------:R-:W-:Y:S01]  /*0e70*/  LOP3.LUT R5, R14, R5, RZ, 0xc0, !PT ;  /* 0x000000050e057212 */ /* 0x000fe200078ec0ff */
[----:B------:R-:W-:Y:S02]  /*0e80*/  IMAD R9, R3, R4, R12 ;  /* 0x0000000403097224 */ /* 0x000fe400078e020c */
[----:B--2---:R-:W-:-:S02]  /*0e90*/  IMAD R3, R8, R21, R20 ;  /* 0x0000001508037224 */ /* 0x004fc400078e0214 */
[----:B---3--:R-:W-:Y:S02]  /*0ea0*/  IMAD R6, R9, R25, R6 ;  /* 0x0000001909067224 */ /* 0x008fe400078e0206 */
[----:B------:R-:W-:Y:S02]  /*0eb0*/  IMAD R109, R3, R26, R5 ;  /* 0x0000001a036d7224 */ /* 0x000fe400078e0205 */
[----:B------:R-:W-:-:S03]  /*0ec0*/  IMAD.MOV.U32 R4, RZ, RZ, 0x1 ;  /* 0x00000001ff047424 */ /* 0x000fc600078e00ff */
[----:B------:R-:W-:Y:S02]  /*0ed0*/  SEL R102, R109, R6, !P1 ;  /* 0x000000066d667207 */ /* 0x000fe40004800000 */
[----:B------:R-:W-:Y:S02]  /*0ee0*/  PRMT R3, R4, 0x7610, R3 ;  /* 0x0000761004037816 */ /* 0x000fe40000000003 */
[----:B------:R-:W-:-:S07]  /*0ef0*/  SEL R109, R6, R109, !P1 ;  /* 0x0000006d066d7207 */ /* 0x000fce0004800000 */
.L_x_8:
[----:B------:R-:W-:-:S08]  /*0f00*/  NOP ;  /* 0x0000000000007918 */ /* 0x000fd00000000000 */
[----:B------:R-:W0:Y:S02]  /*0f10*/  USETMAXREG.TRY_ALLOC.CTAPOOL UP0, 0xe8 ;  /* 0x000000e8000079c8 */ /* 0x000e240008000600 */
[----:B0-----:R-:W-:-:S13]  /*0f20*/  PLOP3.LUT P0, PT, PT, PT, UP0, 0x80, 0x0 ;  /* 0x000000000000781c */ /* 0x001fda0003f0f008 */
[----:B------:R-:W-:Y:S05]  /*0f30*/  @!P0 BRA `(.L_x_8) ;  /* 0xfffffffc00f08947 */ /* 0x000fea000383ffff */
[----:B------:R-:W-:Y:S01]  /*0f40*/  ULDC.64 UR4, c[0x0][0x598] ;  /* 0x0001660000047ab9 */ /* 0x000fe20000000a00 */
[----:B------:R-:W-:Y:S01]  /*0f50*/  ULDC.64 UR38, c[0x0][0x208] ;  /* 0x0000820000267ab9 */ /* 0x000fe20000000a00 */
[----:B------:R-:W-:-:S04]  /*0f60*/  ISETP.NE.U32.AND P0, PT, RZ, UR4, PT ;  /* 0x00000004ff007c0c */ /* 0x000fc8000bf05070 */
[----:B------:R-:W-:-:S13]  /*0f70*/  ISETP.NE.AND.EX P0, PT, RZ, UR5, PT, P0 ;  /* 0x00000005ff007c0c */ /* 0x000fda000bf05300 */
[----:B------:R-:W-:Y:S05]  /*0f80*/  @!P0 BRA `(.L_x_11) ;  /* 0x00000000001c8947 */ /* 0x000fea0003800000 */
[----:B------:R-:W0:Y:S02]  /*0f90*/  LDC.64 R4, c[0x0][0x598] ;  /* 0x00016600ff047b82 */ /* 0x000e240000000a00 */
[----:B0-----:R-:W2:Y:S02]  /*0fa0*/  LDG.E.64 R4, desc[UR38][R4.64] ;  /* 0x0000002604047981 */ /* 0x001ea4000c1e1b00 */
[----:B--2---:R-:W-:-:S04]  /*0fb0*/  ISETP.NE.U32.AND P0, PT, R4, RZ, PT ;  /* 0x000000ff0400720c */ /* 0x004fc80003f05070 */
[----:B------:R-:W-:-:S13]  /*0fc0*/  ISETP.NE.AND.EX P0, PT, R5, RZ, PT, P0 ;  /* 0x000000ff0500720c */ /* 0x000fda0003f05300 */
[----:B------:R-:W-:Y:S05]  /*0fd0*/  @!P0 BRA `(.L_x_11) ;  /* 0x0000000000088947 */ /* 0x000fea0003800000 */
[----:B------:R0:W5:Y:S01]  /*0fe0*/  LD.E R90, desc[UR38][R4.64] ;  /* 0x00000026045a7980 */ /* 0x000162000c101900 */
[----:B------:R-:W-:Y:S05]  /*0ff0*/  BRA `(.L_x_12) ;  /* 0x0000000000247947 */ /* 0x000fea0003800000 */
.L_x_11:
[----:B------:R-:W-:Y:S02]  /*1000*/  ULDC.64 UR4, c[0x0][0x588] ;  /* 0x0001620000047ab9 */ /* 0x000fe40000000a00 */
[----:B------:R-:W-:-:S04]  /*1010*/  ISETP.NE.U32.AND P0, PT, RZ, UR4, PT ;  /* 0x00000004ff007c0c */ /* 0x000fc8000bf05070 */
[----:B------:R-:W-:-:S13]  /*1020*/  ISETP.NE.AND.EX P0, PT, RZ, UR5, PT, P0 ;  /* 0x00000005ff007c0c */ /* 0x000fda000bf05300 */
[----:B------:R-:W-:Y:S05]  /*1030*/  @!P0 BRA `(.L_x_13) ;  /* 0x00000000000c8947 */ /* 0x000fea0003800000 */
[----:B------:R-:W0:Y:S02]  /*1040*/  LDC.64 R90, c[0x0][0x588] ;  /* 0x00016200ff5a7b82 */ /* 0x000e240000000a00 */
[----:B0-----:R1:W5:Y:S01]  /*1050*/  LDG.E R90, desc[UR38][R90.64] ;  /* 0x000000265a5a7981 */ /* 0x001362000c1e1900 */
[----:B------:R-:W-:Y:S05]  /*1060*/  BRA `(.L_x_12) ;  /* 0x0000000000087947 */ /* 0x000fea0003800000 */
.L_x_13:
[----:B------:R-:W-:Y:S02]  /*1070*/  ULDC UR4, c[0x0][0x580] ;  /* 0x0001600000047ab9 */ /* 0x000fe40000000800 */
[----:B------:R-:W-:-:S07]  /*1080*/  IMAD.U32 R90, RZ, RZ, UR4 ;  /* 0x00000004ff5a7e24 */ /* 0x000fce000f8e00ff */
.L_x_12:
[----:B------:R-:W-:Y:S02]  /*1090*/  ULDC.64 UR4, c[0x0][0x5a0] ;  /* 0x0001680000047ab9 */ /* 0x000fe40000000a00 */
[----:B------:R-:W-:-:S04]  /*10a0*/  ISETP.NE.U32.AND P0, PT, RZ, UR4, PT ;  /* 0x00000004ff007c0c */ /* 0x000fc8000bf05070 */
[----:B------:R-:W-:-:S13]  /*10b0*/  ISETP.NE.AND.EX P0, PT, RZ, UR5, PT, P0 ;  /* 0x00000005ff007c0c */ /* 0x000fda000bf05300 */
[----:B------:R-:W-:Y:S05]  /*10c0*/  @!P0 BRA `(.L_x_14) ;  /* 0x00000000001c8947 */ /* 0x000fea0003800000 */
[----:B0-----:R-:W0:Y:S02]  /*10d0*/  LDC.64 R4, c[0x0][0x5a0] ;  /* 0x00016800ff047b82 */ /* 0x001e240000000a00 */
[----:B0-----:R-:W2:Y:S02]  /*10e0*/  LDG.E.64 R4, desc[UR38][R4.64] ;  /* 0x0000002604047981 */ /* 0x001ea4000c1e1b00 */
[----:B--2---:R-:W-:-:S04]  /*10f0*/  ISETP.NE.U32.AND P0, PT, R4, RZ, PT ;  /* 0x000000ff0400720c */ /* 0x004fc80003f05070 */
[----:B------:R-:W-:-:S13]  /*1100*/  ISETP.NE.AND.EX P0, PT, R5, RZ, PT, P0 ;  /* 0x000000ff0500720c */ /* 0x000fda0003f05300 */
[----:B------:R-:W-:Y:S05]  /*1110*/  @!P0 BRA `(.L_x_14) ;  /* 0x0000000000088947 */ /* 0x000fea0003800000 */
[----:B-1----:R0:W5:Y:S01]  /*1120*/  LD.E R91, desc[UR38][R4.64] ;  /* 0x00000026045b7980 */ /* 0x002162000c101900 */
[----:B------:R-:W-:Y:S05]  /*1130*/  BRA `(.L_x_15) ;  /* 0x0000000000247947 */ /* 0x000fea0003800000 */
.L_x_14:
[----:B------:R-:W-:Y:S02]  /*1140*/  ULDC.64 UR4, c[0x0][0x590] ;  /* 0x0001640000047ab9 */ /* 0x000fe40000000a00 */
[----:B------:R-:W-:-:S04]  /*1150*/  ISETP.NE.U32.AND P0, PT, RZ, UR4, PT ;  /* 0x00000004ff007c0c */ /* 0x000fc8000bf05070 */
[----:B------:R-:W-:-:S13]  /*1160*/  ISETP.NE.AND.EX P0, PT, RZ, UR5, PT, P0 ;  /* 0x00000005ff007c0c */ /* 0x000fda000bf05300 */
[----:B------:R-:W-:Y:S05]  /*1170*/  @!P0 BRA `(.L_x_16) ;  /* 0x00000000000c8947 */ /* 0x000fea0003800000 */
[----:B0-----:R-:W1:Y:S02]  /*1180*/  LDC.64 R4, c[0x0][0x590] ;  /* 0x00016400ff047b82 */ /* 0x001e640000000a00 */
[----:B-1----:R1:W5:Y:S01]  /*1190*/  LDG.E R91, desc[UR38][R4.64] ;  /* 0x00000026045b7981 */ /* 0x002362000c1e1900 */
[----:B------:R-:W-:Y:S05]  /*11a0*/  BRA `(.L_x_15) ;  /* 0x0000000000087947 */ /* 0x000fea0003800000 */
.L_x_16:
[----:B------:R-:W-:Y:S02]  /*11b0*/  ULDC UR4, c[0x0][0x584] ;  /* 0x0001610000047ab9 */ /* 0x000fe40000000800 */
[----:B-1----:R-:W-:-:S07]  /*11c0*/  IMAD.U32 R91, RZ, RZ, UR4 ;  /* 0x00000004ff5b7e24 */ /* 0x002fce000f8e00ff */
.L_x_15:
[----:B------:R-:W-:-:S13]  /*11d0*/  LOP3.LUT P0, RZ, R3, 0xff, RZ, 0xc0, !PT ;  /* 0x000000ff03ff7812 */ /* 0x000fda000780c0ff */
[----:B------:R-:W-:Y:S05]  /*11e0*/  @!P0 EXIT ;  /* 0x000000000000894d */ /* 0x000fea0003800000 */
[----:B------:R-:W2:Y:S01]  /*11f0*/  LDC R96, c[0x0][0x658] ;  /* 0x00019600ff607b82 */ /* 0x000ea20000000800 */
[----:B------:R-:W-:Y:S01]  /*1200*/  ULDC.64 UR6, c[0x0][0x288] ;  /* 0x0000a20000067ab9 */ /* 0x000fe20000000a00 */
[----:B------:R-:W-:Y:S01]  /*1210*/  LOP3.LUT R7, R7, 0x1, RZ, 0xc0, !PT ;  /* 0x0000000107077812 */ /* 0x000fe200078ec0ff */
[----:B------:R-:W-:Y:S01]  /*1220*/  UIADD3 UR4, UR7, 0x1f, URZ ;  /* 0x0000001f07047890 */ /* 0x000fe2000fffe03f */
[----:B------:R-:W-:Y:S01]  /*1230*/  SHF.R.U32.HI R3, RZ, 0x2, R98 ;  /* 0x00000002ff037819 */ /* 0x000fe20000011662 */
[----:B01----:R-:W-:Y:S01]  /*1240*/  IMAD.U32 R4, RZ, RZ, UR6 ;  /* 0x00000006ff047e24 */ /* 0x003fe2000f8e00ff */
[----:B------:R-:W-:Y:S01]  /*1250*/  SHF.R.U32.HI R0, RZ, 0x1, R0 ;  /* 0x00000001ff007819 */ /* 0x000fe20000011600 */
[----:B------:R-:W-:Y:S01]  /*1260*/  USHF.R.S32.HI UR5, URZ, 0x1f, UR4 ;  /* 0x0000001f3f057899 */ /* 0x000fe20008011404 */
[----:B------:R-:W0:Y:S01]  /*1270*/  LDC.64 R92, c[0x0][0x5c8] ;  /* 0x00017200ff5c7b82 */ /* 0x000e220000000a00 */
[----:B------:R-:W-:Y:S01]  /*1280*/  LOP3.LUT R97, R98, 0x3, RZ, 0xc0, !PT ;  /* 0x0000000362617812 */ /* 0x000fe200078ec0ff */
[----:B------:R-:W-:Y:S01]  /*1290*/  IMAD.SHL.U32 R88, R7, 0x40, RZ ;  /* 0x0000004007587824 */ /* 0x000fe200078e00ff */
[----:B------:R-:W-:Y:S01]  /*12a0*/  LOP3.LUT R3, R3, 0x7, RZ, 0xc0, !PT ;  /* 0x0000000703037812 */ /* 0x000fe200078ec0ff */
[----:B------:R-:W-:Y:S01]  /*12b0*/  ULEA.HI UR5, UR5, UR4, URZ, 0x5 ;  /* 0x0000000405057291 */ /* 0x000fe2000f8f283f */
[----:B------:R-:W-:Y:S01]  /*12c0*/  LOP3.LUT R0, R0, 0x30, RZ, 0xc0, !PT ;  /* 0x0000003000007812 */ /* 0x000fe200078ec0ff */
[----:B------:R-:W-:Y:S01]  /*12d0*/  IMAD R97, R97, -0x2, R4 ;  /* 0xfffffffe61617824 */ /* 0x000fe200078e0204 */
[--C-:B------:R-:W-:Y:S01]  /*12e0*/  LOP3.LUT R88, R88, 0x40, R3.reuse, 0xe2, !PT ;  /* 0x0000004058587812 */ /* 0x100fe200078ee203 */
[----:B------:R-:W-:Y:S01]  /*12f0*/  USHF.R.S32.HI UR43, URZ, 0x5, UR5 ;  /* 0x000000053f2b7899 */ /* 0x000fe20008011405 */
[----:B------:R-:W-:Y:S01]  /*1300*/  IADD3 R4, RZ, -R0, -R3 ;  /* 0x80000000ff047210 */ /* 0x000fe20007ffe803 */
[----:B------:R-:W-:Y:S01]  /*1310*/  IMAD.MOV.U32 R3, RZ, RZ, -0x1 ;  /* 0xffffffffff037424 */ /* 0x000fe200078e00ff */
[----:B------:R-:W-:Y:S01]  /*1320*/  LOP3.LUT R99, R98, 0x80, RZ, 0xc0, !PT ;  /* 0x0000008062637812 */ /* 0x000fe200078ec0ff */
[----:B------:R-:W-:Y:S01]  /*1330*/  IMAD.MOV.U32 R5, RZ, RZ, 0x1 ;  /* 0x00000001ff057424 */ /* 0x000fe200078e00ff */
[----:B------:R-:W-:Y:S01]  /*1340*/  UISETP.LT.AND UP0, UPT, UR43, 0x1, UPT ;  /* 0x000000012b00788c */ /* 0x000fe2000bf01270 */
[----:B------:R-:W-:Y:S01]  /*1350*/  IMAD R4, R7, -0x40, R4 ;  /* 0xffffffc007047824 */ /* 0x000fe200078e0204 */
[----:B------:R-:W-:Y:S01]  /*1360*/  ULDC UR4, c[0x0][0x284] ;  /* 0x0000a10000047ab9 */ /* 0x000fe20000000800 */
[----:B--2---:R-:W-:Y:S01]  /*1370*/  SHF.L.U32 R3, R3, R96, RZ ;  /* 0x0000006003037219 */ /* 0x004fe200000006ff */
[----:B------:R-:W-:Y:S01]  /*1380*/  USEL UR44, UR43, 0x1, UP0 ;  /* 0x000000012b2c7887 */ /* 0x000fe20008000000 */
[----:B------:R-:W-:Y:S01]  /*1390*/  LOP3.LUT R88, R88, R0, RZ, 0xfc, !PT ;  /* 0x0000000058587212 */ /* 0x000fe200078efcff */
[----:B------:R-:W-:Y:S01]  /*13a0*/  IMAD.SHL.U32 R98, R98, 0x2, RZ ;  /* 0x0000000262627824 */ /* 0x000fe200078e00ff */
[----:B------:R-:W-:Y:S01]  /*13b0*/  SHF.L.U32 R96, R5, R96, RZ ;  /* 0x0000006005607219 */ /* 0x000fe200000006ff */
[----:B------:R-:W-:Y:S01]  /*13c0*/  VIADD R101, R4, UR4 ;  /* 0x0000000404657c36 */ /* 0x000fe20008000000 */
[----:B------:R-:W-:Y:S01]  /*13d0*/  LOP3.LUT R114, R18, 0x1, RZ, 0xfc, !PT ;  /* 0x0000000112727812 */ /* 0x000fe200078efcff */
[----:B------:R-:W-:Y:S01]  /*13e0*/  IMAD.MOV.U32 R89, RZ, RZ, RZ ;  /* 0x000000ffff597224 */ /* 0x000fe200078e00ff */
[C-C-:B0-----:R-:W-:Y:S01]  /*13f0*/  SHF.L.U64.HI R94, R92.reuse, 0x7, R93.reuse ;  /* 0x000000075c5e7819 */ /* 0x141fe2000001025d */
[----:B------:R-:W-:Y:S01]  /*1400*/  UIADD3 UR44, UR43, -UR44, URZ ;  /* 0x8000002c2b2c7290 */ /* 0x000fe2000fffe03f */
[C---:B------:R-:W-:Y:S01]  /*1410*/  SHF.L.U64.HI R95, R92.reuse, 0x3, R93 ;  /* 0x000000035c5f7819 */ /* 0x040fe2000001025d */
[C---:B------:R-:W-:Y:S01]  /*1420*/  IMAD.SHL.U32 R93, R92.reuse, 0x80, RZ ;  /* 0x000000805c5d7824 */ /* 0x040fe200078e00ff */
[----:B------:R-:W-:Y:S01]  /*1430*/  SHF.R.U32.HI R99, RZ, 0x7, R99 ;  /* 0x00000007ff637819 */ /* 0x000fe20000011663 */
[----:B------:R-:W-:Y:S01]  /*1440*/  IMAD.SHL.U32 R92, R92, 0x8, RZ ;  /* 0x000000085c5c7824 */ /* 0x000fe200078e00ff */
[----:B------:R-:W-:Y:S01]  /*1450*/  LOP3.LUT R100, RZ, R3, RZ, 0x33, !PT ;  /* 0x00000003ff647212 */ /* 0x000fe200078e33ff */
[----:B------:R-:W-:Y:S01]  /*1460*/  UMOV UR40, URZ ;  /* 0x0000003f00287c82 */ /* 0x000fe20008000000 */
[----:B------:R-:W-:-:S05]  /*1470*/  UMOV UR41, URZ ;  /* 0x0000003f00297c82 */ /* 0x000fca0008000000 */
.L_x_160:
[----:B0-----:R-:W0:Y:S01]  /*1480*/  SHFL.IDX PT, R0, R99, RZ, 0x1f ;  /* 0x00001fff63007589 */ /* 0x001e2200000e0000 */
[----:B-1----:R-:W1:Y:S01]  /*1490*/  S2UR UR7, SR_CgaCtaId ;  /* 0x00000000000779c3 */ /* 0x002e620000008800 */
[----:B------:R-:W-:Y:S01]  /*14a0*/  UMOV UR6, 0x400 ;  /* 0x0000040000067882 */ /* 0x000fe20000000000 */
[----:B0-----:R-:W-:Y:S01]  /*14b0*/  R2UR UR4, R0 ;  /* 0x00000000000472ca */ /* 0x001fe200000e0000 */
[----:B-1----:R-:W-:-:S12]  /*14c0*/  ULEA UR6, UR7, UR6, 0x18 ;  /* 0x0000000607067291 */ /* 0x002fd8000f8ec03f */
[----:B------:R-:W-:-:S04]  /*14d0*/  ULEA.HI UR5, UR4, UR4, URZ, 0x1 ;  /* 0x0000000404057291 */ /* 0x000fc8000f8f083f */
[----:B------:R-:W-:-:S04]  /*14e0*/  ULOP3.LUT UR5, UR5, 0xffffe, URZ, 0xc0, !UPT ;  /* 0x000ffffe05057892 */ /* 0x000fc8000f8ec03f */
[----:B------:R-:W-:-:S03]  /*14f0*/  UIADD3 UR5, UR4, -UR5, URZ ;  /* 0x8000000504057290 */ /* 0x000fc6000fffe03f */
[----:B------:R-:W-:Y:S01]  /*1500*/  ULDC UR4, c[0x0][0x28c] ;  /* 0x0000a30000047ab9 */ /* 0x000fe20000000800 */
[----:B------:R-:W-:Y:S01]  /*1510*/  ULEA UR5, UR5, UR6, 0xc ;  /* 0x0000000605057291 */ /* 0x000fe2000f8e603f */
[----:B------:R-:W-:-:S03]  /*1520*/  ISETP.LT.AND P0, PT, RZ, UR4, PT ;  /* 0x00000004ff007c0c */ /* 0x000fc6000bf01270 */
[----:B------:R-:W-:-:S04]  /*1530*/  UIADD3 UR5, UR5, 0x100, URZ ;  /* 0x0000010005057890 */ /* 0x000fc8000fffe03f */
[----:B------:R-:W-:-:S04]  /*1540*/  USHF.R.U32.HI UR5, URZ, 0x4, UR5 ;  /* 0x000000043f057899 */ /* 0x000fc80008011605 */
[----:B------:R-:W-:-:S04]  /*1550*/  ULOP3.LUT UR5, UR5, 0x3fff, URZ, 0xc0, !UPT ;  /* 0x00003fff05057892 */ /* 0x000fc8000f8ec03f */
[----:B------:R-:W-:Y:S01]  /*1560*/  ULOP3.LUT UR45, UR5, 0x10000, URZ, 0xfc, !UPT ;  /* 0x00010000052d7892 */ /* 0x000fe2000f8efc3f */
[----:B--2345:R-:W-:Y:S11]  /*1570*/  @P0 BRA `(.L_x_17) ;  /* 0x0000000000400947 */ /* 0x03cff60003800000 */
[----:B------:R-:W-:Y:S01]  /*1580*/  MOV R0, 0x0 ;  /* 0x0000000000007802 */ /* 0x000fe20000000f00 */
[----:B------:R-:W-:Y:S01]  /*1590*/  ULDC.64 UR4, c[0x4][0x68] ;  /* 0x01001a0000047ab9 */ /* 0x000fe20000000a00 */
[----:B------:R-:W-:Y:S01]  /*15a0*/  ULDC.64 UR6, c[0x4][0x8] ;  /* 0x0100020000067ab9 */ /* 0x000fe20000000a00 */
[----:B------:R-:W-:Y:S01]  /*15b0*/  IMAD.U32 R4, RZ, RZ, UR4 ;  /* 0x00000004ff047e24 */ /* 0x000fe2000f8e00ff */
[----:B------:R0:W1:Y:S01]  /*15c0*/  LDC.64 R14, c[0x4][R0] ;  /* 0x01000000000e7b82 */ /* 0x0000620000000a00 */
[----:B------:R-:W-:Y:S01]  /*15d0*/  IMAD.U32 R5, RZ, RZ, UR5 ;  /* 0x00000005ff057e24 */ /* 0x000fe2000f8e00ff */
[----:B------:R-:W-:Y:S01]  /*15e0*/  ULDC.64 UR4, c[0x4][0x70] ;  /* 0x01001c0000047ab9 */ /* 0x000fe20000000a00 */
[----:B------:R-:W-:Y:S02]  /*15f0*/  IMAD.U32 R10, RZ, RZ, UR6 ;  /* 0x00000006ff0a7e24 */ /* 0x000fe4000f8e00ff */
[----:B------:R-:W-:Y:S02]  /*1600*/  IMAD.U32 R6, RZ, RZ, UR4 ;  /* 0x00000004ff067e24 */ /* 0x000fe4000f8e00ff */
[----:B------:R-:W-:-:S02]  /*1610*/  IMAD.U32 R7, RZ, RZ, UR5 ;  /* 0x00000005ff077e24 */ /* 0x000fc4000f8e00ff */
[----:B------:R-:W-:Y:S02]  /*1620*/  IMAD.U32 R11, RZ, RZ, UR7 ;  /* 0x00000007ff0b7e24 */ /* 0x000fe4000f8e00ff */
[----:B------:R-:W-:Y:S02]  /*1630*/  IMAD.MOV.U32 R8, RZ, RZ, 0x1e1 ;  /* 0x000001e1ff087424 */ /* 0x000fe400078e00ff */
[----:B------:R-:W-:Y:S02]  /*1640*/  IMAD.MOV.U32 R12, RZ, RZ, 0x1 ;  /* 0x00000001ff0c7424 */ /* 0x000fe400078e00ff */
[----:B0-----:R-:W-:-:S07]  /*1650*/  IMAD.MOV.U32 R13, RZ, RZ, RZ ;  /* 0x000000ffff0d7224 */ /* 0x001fce00078e00ff */
[----:B------:R-:W-:-:S07]  /*1660*/  LEPC R20, `(.L_x_17) ;  /* 0x000000001014794e */ /* 0x000fce0000000000 */
[----:B-1---5:R-:W-:Y:S05]  /*1670*/  CALL.ABS.NOINC R14 ;  /* 0x000000000e007343 */ /* 0x022fea0003c00000 */
.L_x_17:
[----:B------:R-:W-:-:S13]  /*1680*/  ISETP.NE.AND P0, PT, R114, 0x3, PT ;  /* 0x000000037200780c */ /* 0x000fda0003f05270 */
[----:B------:R-:W-:Y:S05]  /*1690*/  @!P0 BRA `(.L_x_18) ;  /* 0x0000000000048947 */ /* 0x000fea0003800000 */
[----:B------:R-:W-:Y:S01]  /*16a0*/  BPT.TRAP 0x1 ;  /* 0x000000040000795c */ /* 0x000fe20000300000 */
.L_x_18:
[----:B------:R-:W0:Y:S01]  /*16b0*/  S2UR UR5, SR_CgaCtaId ;  /* 0x00000000000579c3 */ /* 0x000e220000008800 */
[----:B------:R-:W-:Y:S01]  /*16c0*/  UMOV UR4, 0x400 ;  /* 0x0000040000047882 */ /* 0x000fe20000000000 */
[----:B------:R-:W-:Y:S02]  /*16d0*/  IMAD.U32 R0, RZ, RZ, UR40 ;  /* 0x00000028ff007e24 */ /* 0x000fe4000f8e00ff */
[----:B------:R-:W-:-:S03]  /*16e0*/  IMAD.U32 R3, RZ, RZ, UR41 ;  /* 0x00000029ff037e24 */ /* 0x000fc6000f8e00ff */
[----:B------:R-:W-:Y:S01]  /*16f0*/  SHF.L.U32 R0, R0, 0x1f, RZ ;  /* 0x0000001f00007819 */ /* 0x000fe200000006ff */
[----:B0-----:R-:W-:-:S06]  /*1700*/  ULEA UR4, UR5, UR4, 0x18 ;  /* 0x0000000405047291 */ /* 0x001fcc000f8ec03f */
[----:B------:R-:W-:-:S04]  /*1710*/  IMAD.U32 R6, RZ, RZ, UR4 ;  /* 0x00000004ff067e24 */ /* 0x000fc8000f8e00ff */
[----:B------:R-:W-:-:S04]  /*1720*/  IMAD R3, R3, 0x8, R6 ;  /* 0x0000000803037824 */ /* 0x000fc800078e0206 */
[----:B------:R0:W1:Y:S01]  /*1730*/  SYNCS.PHASECHK.TRANS64.TRYWAIT P1, [R3+URZ], R0 ;  /* 0x00000000030075a7 */ /* 0x000062000802017f */
[----:B------:R-:W-:Y:S05]  /*1740*/  @!P0 BRA `(.L_x_19) ;  /* 0x0000000000048947 */ /* 0x000fea0003800000 */
[----:B------:R-:W-:Y:S01]  /*1750*/  BPT.TRAP 0x1 ;  /* 0x000000040000795c */ /* 0x000fe20000300000 */
.L_x_19:
[----:B------:R-:W-:-:S05]  /*1760*/  IMAD.U32 R4, RZ, RZ, UR44 ;  /* 0x0000002cff047e24 */ /* 0x000fca000f8e00ff */
[----:B------:R-:W-:Y:S01]  /*1770*/  ISETP.GE.AND P2, PT, R4, 0x1, PT ;  /* 0x000000010400780c */ /* 0x000fe20003f46270 */
[----:B-1----:R-:W-:-:S12]  /*1780*/  @P1 BRA `(.L_x_20) ;  /* 0x0000000000081947 */ /* 0x002fd80003800000 */
[----:B------:R-:W1:Y:S02]  /*1790*/  SYNCS.PHASECHK.TRANS64.TRYWAIT P1, [R3+URZ], R0 ;  /* 0x00000000030075a7 */ /* 0x000e64000802017f */
[----:B-1----:R-:W-:Y:S05]  /*17a0*/  @!P1 BRA `(.L_x_21) ;  /* 0x0000007000389947 */ /* 0x002fea0003800000 */
.L_x_20:
[----:B------:R-:W-:Y:S05]  /*17b0*/  WARPSYNC.ALL ;  /* 0x0000000000007948 */ /* 0x000fea0003800000 */
[----:B------:R-:W-:Y:S01]  /*17c0*/  R2UR UR4, R6 ;  /* 0x00000000060472ca */ /* 0x000fe200000e0000 */
[----:B------:R-:W-:Y:S01]  /*17d0*/  ULEA UR6, UR41, UR45, 0xa ;  /* 0x0000002d29067291 */ /* 0x000fe2000f8e503f */
[----:B------:R-:W-:Y:S01]  /*17e0*/  WARPGROUP.ARRIVE ;  /* 0x00000000000079c5 */ /* 0x000fe20000000000 */
[----:B------:R-:W-:Y:S01]  /*17f0*/  UMOV UR9, 0x80000020 ;  /* 0x8000002000097882 */ /* 0x000fe20000000000 */
[----:B------:R-:W-:Y:S01]  /*1800*/  UMOV UR11, 0x80000020 ;  /* 0x80000020000b7882 */ /* 0x000fe20000000000 */
[----:B------:R-:W-:-:S03]  /*1810*/  UIADD3 UR7, UR6, 0x200, URZ ;  /* 0x0000020006077890 */ /* 0x000fc6000fffe03f */
[----:B------:R-:W-:-:S05]  /*1820*/  UMOV UR8, UR6 ;  /* 0x0000000600087c82 */ /* 0x000fca0008000000 */
[----:B------:R-:W-:-:S04]  /*1830*/  UIADD3 UR4, UR4, 0xc100, URZ ;  /* 0x0000c10004047890 */ /* 0x000fc8000fffe03f */
[----:B------:R-:W-:-:S04]  /*1840*/  USHF.R.U32.HI UR4, URZ, 0x4, UR4 ;  /* 0x000000043f047899 */ /* 0x000fc80008011604 */
[----:B------:R-:W-:-:S04]  /*1850*/  ULOP3.LUT UR4, UR4, 0x3fff, URZ, 0xc0, !UPT ;  /* 0x00003fff04047892 */ /* 0x000fc8000f8ec03f */
[----:B------:R-:W-:-:S04]  /*1860*/  ULOP3.LUT UR4, UR4, 0x10000, URZ, 0xfc, !UPT ;  /* 0x0001000004047892 */ /* 0x000fc8000f8efc3f */
[----:B------:R-:W-:-:S07]  /*1870*/  ULEA UR5, UR41, UR4, 0x8 ;  /* 0x0000000429057291 */ /* 0x000fce000f8e403f */
[----:B------:R-:W-:Y:S02]  /*1880*/  UMOV UR10, UR5 ;  /* 0x00000005000a7c82 */ /* 0x000fe40008000000 */
[----:B------:R-:W-:Y:S01]  /*1890*/  HGMMA.64x64x16.F32.BF16 R56, gdesc[UR8], RZ, !UPT, gsb0 ;  /* 0x00e00000083879f0 */ /* 0x000fe2000c0018ff */
[----:B------:R-:W-:Y:S01]  /*18a0*/  UMOV UR8, UR7 ;  /* 0x0000000700087c82 */ /* 0x000fe20008000000 */
[----:B------:R-:W-:Y:S01]  /*18b0*/  UMOV UR9, 0x80000020 ;  /* 0x8000002000097882 */ /* 0x000fe20000000000 */
[----:B------:R-:W-:Y:S02]  /*18c0*/  WARPGROUP.DEPBAR.LE gsb0, 0x0 ;  /* 0x00008000000079c5 */ /* 0x000fe40000010000 */
[----:B------:R-:W-:-:S06]  /*18d0*/  WARPGROUP.ARRIVE ;  /* 0x00000000000079c5 */ /* 0x000fcc0000000000 */
[----:B------:R-:W-:Y:S01]  /*18e0*/  HGMMA.64x64x16.F32.BF16 R24, gdesc[UR8], RZ, !UPT, gsb0 ;  /* 0x00e00000081879f0 */ /* 0x000fe2000c0018ff */
[----:B------:R-:W-:Y:S02]  /*18f0*/  UIADD3 UR8, UR6, 0x2, URZ ;  /* 0x0000000206087890 */ /* 0x000fe4000fffe03f */
[----:B------:R-:W-:Y:S01]  /*1900*/  UIADD3 UR10, UR5, 0x2, URZ ;  /* 0x00000002050a7890 */ /* 0x000fe2000fffe03f */
[----:B------:R-:W-:Y:S01]  /*1910*/  UMOV UR9, 0x80000020 ;  /* 0x8000002000097882 */ /* 0x000fe20000000000 */
[----:B------:R-:W-:Y:S01]  /*1920*/  UMOV UR11, 0x80000020 ;  /* 0x80000020000b7882 */ /* 0x000fe20000000000 */
[----:B------:R-:W-:Y:S01]  /*1930*/  UIADD3 UR6, UR6, 0x202, URZ ;  /* 0x0000020206067890 */ /* 0x000fe2000fffe03f */
[----:B------:R-:W-:Y:S02]  /*1940*/  WARPGROUP.DEPBAR.LE gsb0, 0x0 ;  /* 0x00008000000079c5 */ /* 0x000fe40000010000 */
[----:B------:R-:W-:-:S06]  /*1950*/  WARPGROUP.ARRIVE ;  /* 0x00000000000079c5 */ /* 0x000fcc0000000000 */
[----:B------:R-:W-:Y:S01]  /*1960*/  HGMMA.64x64x16.F32.BF16 R56, gdesc[UR8], R56, gsb0 ;  /* 0x00e00000083879f0 */ /* 0x000fe20008001838 */
[----:B------:R-:W-:Y:S01]  /*1970*/  UMOV UR8, UR6 ;  /* 0x0000000600087c82 */ /* 0x000fe20008000000 */
[----:B------:R-:W-:Y:S01]  /*1980*/  UMOV UR9, 0x80000020 ;  /* 0x8000002000097882 */ /* 0x000fe20000000000 */
[----:B------:R-:W-:Y:S02]  /*1990*/  WARPGROUP.DEPBAR.LE gsb0, 0x0 ;  /* 0x00008000000079c5 */ /* 0x000fe40000010000 */
[----:B------:R-:W-:-:S06]  /*19a0*/  WARPGROUP.ARRIVE ;  /* 0x00000000000079c5 */ /* 0x000fcc0000000000 */
[----:B------:R-:W-:Y:S03]  /*19b0*/  HGMMA.64x64x16.F32.BF16 R24, gdesc[UR8], R24, gsb0 ;  /* 0x00e00000081879f0 */ /* 0x000fe60008001818 */
[----:B------:R-:W-:Y:S02]  /*19c0*/  WARPGROUP.DEPBAR.LE gsb0, 0x0 ;  /* 0x00008000000079c5 */ /* 0x000fe40000010000 */
[----:B------:R-:W-:Y:S05]  /*19d0*/  @!P2 BRA `(.L_x_22) ;  /* 0x000000040020a947 */ /* 0x000fea0003800000 */
[----:B------:R-:W-:Y:S01]  /*19e0*/  UIADD3 UR5, UR41, 0x1, URZ ;  /* 0x0000000129057890 */ /* 0x000fe2000fffe03f */
[----:B01----:R-:W-:Y:S02]  /*19f0*/  IMAD.U32 R0, RZ, RZ, UR44 ;  /* 0x0000002cff007e24 */ /* 0x003fe4000f8e00ff */
[----:B------:R-:W-:Y:S01]  /*1a00*/  IMAD.U32 R3, RZ, RZ, UR41 ;  /* 0x00000029ff037e24 */ /* 0x000fe2000f8e00ff */
[----:B------:R-:W-:-:S04]  /*1a10*/  UISETP.NE.AND UP0, UPT, UR5, 0x3, UPT ;  /* 0x000000030500788c */ /* 0x000fc8000bf05270 */
[----:B------:R-:W-:Y:S02]  /*1a20*/  USEL UR6, URZ, 0x1, UP0 ;  /* 0x000000013f067887 */ /* 0x000fe40008000000 */
[----:B------:R-:W-:Y:S02]  /*1a30*/  USEL UR5, UR5, URZ, UP0 ;  /* 0x0000003f05057287 */ /* 0x000fe40008000000 */
[----:B------:R-:W-:-:S06]  /*1a40*/  ULOP3.LUT UR6, UR40, UR6, URZ, 0x3c, !UPT ;  /* 0x0000000628067292 */ /* 0x000fcc000f8e3c3f */
[----:B------:R-:W-:-:S07]  /*1a50*/  IMAD.U32 R7, RZ, RZ, UR6 ;  /* 0x00000006ff077e24 */ /* 0x000fce000f8e00ff */
.L_x_29:
[----:B------:R-:W-:Y:S05]  /*1a60*/  @!P0 BRA `(.L_x_23) ;  /* 0x0000000000048947 */ /* 0x000fea0003800000 */
[----:B------:R-:W-:Y:S01]  /*1a70*/  BPT.TRAP 0x1 ;  /* 0x000000040000795c */ /* 0x000fe20000300000 */
.L_x_23:
[----:B------:R-:W0:Y:S01]  /*1a80*/  S2UR UR7, SR_CgaCtaId ;  /* 0x00000000000779c3 */ /* 0x000e220000008800 */
[----:B------:R-:W-:Y:S01]  /*1a90*/  UMOV UR6, 0x400 ;  /* 0x0000040000067882 */ /* 0x000fe20000000000 */
[----:B------:R-:W-:Y:S01]  /*1aa0*/  IMAD.U32 R5, RZ, RZ, UR5 ;  /* 0x00000005ff057e24 */ /* 0x000fe2000f8e00ff */
[----:B------:R-:W-:Y:S01]  /*1ab0*/  SHF.L.U32 R4, R7, 0x1f, RZ ;  /* 0x0000001f07047819 */ /* 0x000fe200000006ff */
[----:B0-----:R-:W-:-:S06]  /*1ac0*/  ULEA UR6, UR7, UR6, 0x18 ;  /* 0x0000000607067291 */ /* 0x001fcc000f8ec03f */
[----:B------:R-:W-:-:S04]  /*1ad0*/  IMAD.U32 R6, RZ, RZ, UR6 ;  /* 0x00000006ff067e24 */ /* 0x000fc8000f8e00ff */
[----:B------:R-:W-:-:S04]  /*1ae0*/  IMAD R5, R5, 0x8, R6 ;  /* 0x0000000805057824 */ /* 0x000fc800078e0206 */
[----:B------:R0:W1:Y:S01]  /*1af0*/  SYNCS.PHASECHK.TRANS64.TRYWAIT P1, [R5+URZ], R4 ;  /* 0x00000004050075a7 */ /* 0x000062000802017f */
[----:B------:R-:W-:Y:S05]  /*1b00*/  @!P0 BRA `(.L_x_24) ;  /* 0x0000000000048947 */ /* 0x000fea0003800000 */
[----:B------:R-:W-:Y:S01]  /*1b10*/  BPT.TRAP 0x1 ;  /* 0x000000040000795c */ /* 0x000fe20000300000 */
.L_x_24:
[----:B-1----:R-:W-:Y:S05]  /*1b20*/  @P1 BRA `(.L_x_25) ;  /* 0x0000000000081947 */ /* 0x002fea0003800000 */
[----:B------:R-:W1:Y:S02]  /*1b30*/  SYNCS.PHASECHK.TRANS64.TRYWAIT P1, [R5+URZ], R4 ;  /* 0x00000004050075a7 */ /* 0x000e64000802017f */
[----:B-1----:R-:W-:Y:S05]  /*1b40*/  @!P1 BRA `(.L_x_26) ;  /* 0x0000006c00649947 */ /* 0x002fea0003800000 */
.L_x_25:
[----:B------:R-:W-:Y:S01]  /*1b50*/  ULEA UR6, UR5, UR4, 0x8 ;  /* 0x0000000405067291 */ /* 0x000fe2000f8e403f */
[----:B------:R-:W-:Y:S01]  /*1b60*/  WARPGROUP.ARRIVE ;  /* 0x00000000000079c5 */ /* 0x000fe20000000000 */
[----:B------:R-:W-:Y:S01]  /*1b70*/  ULEA UR7, UR5, UR45, 0xa ;  /* 0x0000002d05077291 */ /* 0x000fe2000f8e503f */
[----:B------:R-:W-:Y:S01]  /*1b80*/  UMOV UR11, 0x80000020 ;  /* 0x80000020000b7882 */ /* 0x000fe20000000000 */
[----:B------:R-:W-:Y:S02]  /*1b90*/  UMOV UR9, 0x80000020 ;  /* 0x8000002000097882 */ /* 0x000fe40000000000 */
[----:B------:R-:W-:Y:S01]  /*1ba0*/  UIADD3 UR12, UR7, 0x200, URZ ;  /* 0x00000200070c7890 */ /* 0x000fe2000fffe03f */
[----:B------:R-:W-:Y:S02]  /*1bb0*/  UMOV UR10, UR6 ;  /* 0x00000006000a7c82 */ /* 0x000fe40008000000 */
[----:B------:R-:W-:Y:S02]  /*1bc0*/  UMOV UR8, UR7 ;  /* 0x0000000700087c82 */ /* 0x000fe40008000000 */
[----:B------:R-:W-:Y:S01]  /*1bd0*/  HGMMA.64x64x16.F32.BF16 R56, gdesc[UR8], R56, gsb0 ;  /* 0x00e00000083879f0 */ /* 0x000fe20008001838 */
[----:B------:R-:W-:Y:S01]  /*1be0*/  UMOV UR9, 0x80000020 ;  /* 0x8000002000097882 */ /* 0x000fe20000000000 */
[----:B------:R-:W-:Y:S01]  /*1bf0*/  UMOV UR8, UR12 ;  /* 0x0000000c00087c82 */ /* 0x000fe20008000000 */
[----:B------:R-:W-:-:S02]  /*1c00*/  WARPGROUP.DEPBAR.LE gsb0, 0x0 ;  /* 0x00008000000079c5 */ /* 0x000fc40000010000 */
[----:B------:R-:W-:-:S06]  /*1c10*/  WARPGROUP.ARRIVE ;  /* 0x00000000000079c5 */ /* 0x000fcc0000000000 */
[----:B------:R-:W-:Y:S01]  /*1c20*/  HGMMA.64x64x16.F32.BF16 R24, gdesc[UR8], R24, gsb0 ;  /* 0x00e00000081879f0 */ /* 0x000fe20008001818 */
        /* <DEDUP_REMOVED lines=15> */
[----:B------:R-:W-:Y:S01]  /*1d20*/  BPT.TRAP 0x1 ;  /* 0x000000040000795c */ /* 0x000fe20000300000 */
.L_x_27:
[----:B------:R-:W-:-:S13]  /*1d30*/  ISETP.NE.AND P1, PT, R22, RZ, PT ;  /* 0x000000ff1600720c */ /* 0x000fda0003f25270 */
[----:B01----:R-:W-:-:S04]  /*1d40*/  @P1 IMAD R4, R3, 0x8, R6 ;  /* 0x0000000803041824 */ /* 0x003fc800078e0206 */
[----:B------:R-:W-:-:S05]  /*1d50*/  @P1 VIADD R4, R4, 0x18 ;  /* 0x0000001804041836 */ /* 0x000fca0000000000 */
[----:B------:R-:W-:-:S04]  /*1d60*/  @P1 PRMT R4, R19, 0x654, R4 ;  /* 0x0000065413041816 */ /* 0x000fc80000000004 */
[----:B------:R0:W-:Y:S01]  /*1d70*/  @P1 SYNCS.ARRIVE.TRANS64.RED.A1T0 RZ, [R4+URZ], RZ ;  /* 0x000000ff04ff19a7 */ /* 0x0001e2000810043f */
[----:B------:R-:W-:-:S13]  /*1d80*/  ISETP.GT.U32.AND P1, PT, R18, 0x1, PT ;  /* 0x000000011200780c */ /* 0x000fda0003f24070 */
[----:B0-----:R-:W-:Y:S05]  /*1d90*/  @P1 BRA `(.L_x_28) ;  /* 0x0000000000041947 */ /* 0x001fea0003800000 */
[----:B------:R-:W-:Y:S01]  /*1da0*/  BPT.TRAP 0x1 ;  /* 0x000000040000795c */ /* 0x000fe20000300000 */
.L_x_28:
[----:B------:R-:W-:Y:S01]  /*1db0*/  UIADD3 UR5, UR5, 0x1, URZ ;  /* 0x0000000105057890 */ /* 0x000fe2000fffe03f */
[C---:B------:R-:W-:Y:S01]  /*1dc0*/  ISETP.GT.AND P2, PT, R0.reuse, 0x1, PT ;  /* 0x000000010000780c */ /* 0x040fe20003f44270 */
[----:B------:R-:W-:Y:S02]  /*1dd0*/  VIADD R3, R3, 0x1 ;  /* 0x0000000103037836 */ /* 0x000fe40000000000 */
[----:B------:R-:W-:Y:S01]  /*1de0*/  UISETP.NE.AND UP0, UPT, UR5, 0x3, UPT ;  /* 0x000000030500788c */ /* 0x000fe2000bf05270 */
[----:B------:R-:W-:Y:S02]  /*1df0*/  VIADD R0, R0, 0xffffffff ;  /* 0xffffffff00007836 */ /* 0x000fe40000000000 */
[C---:B------:R-:W-:Y:S01]  /*1e00*/  ISETP.NE.AND P1, PT, R3.reuse, 0x3, PT ;  /* 0x000000030300780c */ /* 0x040fe20003f25270 */
[----:B------:R-:W-:Y:S02]  /*1e10*/  USEL UR6, URZ, 0x1, UP0 ;  /* 0x000000013f067887 */ /* 0x000fe40008000000 */
[----:B------:R-:W-:Y:S01]  /*1e20*/  USEL UR5, UR5, URZ, UP0 ;  /* 0x0000003f05057287 */ /* 0x000fe20008000000 */
[----:B------:R-:W-:-:S03]  /*1e30*/  SEL R3, R3, RZ, P1 ;  /* 0x000000ff03037207 */ /* 0x000fc60000800000 */
[----:B------:R-:W-:Y:S01]  /*1e40*/  LOP3.LUT R7, R7, UR6, RZ, 0x3c, !PT ;  /* 0x0000000607077c12 */ /* 0x000fe2000f8e3cff */
[----:B------:R-:W-:Y:S07]  /*1e50*/  @P2 BRA `(.L_x_29) ;  /* 0xfffffffc00002947 */ /* 0x000fee000383ffff */
.L_x_22:
[----:B01----:R-:W0:Y:S02]  /*1e60*/  LDC R0, c[0x0][0x28c] ;  /* 0x0000a300ff007b82 */ /* 0x003e240000000800 */
[----:B0-----:R-:W-:-:S13]  /*1e70*/  ISETP.GE.AND P1, PT, R0, 0x1, PT ;  /* 0x000000010000780c */ /* 0x001fda0003f26270 */
[----:B------:R-:W-:Y:S05]  /*1e80*/  @!P1 BRA `(.L_x_30) ;  /* 0x0000000000449947 */ /* 0x000fea0003800000 */
[----:B------:R-:W-:Y:S05]  /*1e90*/  @!P0 BRA `(.L_x_31) ;  /* 0x0000000000048947 */ /* 0x000fea0003800000 */
[----:B------:R-:W-:Y:S01]  /*1ea0*/  BPT.TRAP 0x1 ;  /* 0x000000040000795c */ /* 0x000fe20000300000 */
.L_x_31:
[----:B------:R-:W-:-:S13]  /*1eb0*/  ISETP.NE.AND P0, PT, R22, RZ, PT ;  /* 0x000000ff1600720c */ /* 0x000fda0003f05270 */
[----:B------:R-:W-:-:S05]  /*1ec0*/  VOTEU.ANY UP0, P0 ;  /* 0x00000000003f7886 */ /* 0x000fca0000000100 */
[----:B------:R-:W-:-:S06]  /*1ed0*/  @UP0 UIADD3 UR4, UR44, UR41, URZ ;  /* 0x000000292c040290 */ /* 0x000fcc000fffe03f */
[----:B------:R-:W-:Y:S02]  /*1ee0*/  IMAD.U32 R4, RZ, RZ, UR4 ;  /* 0x00000004ff047e24 */ /* 0x000fe4000f8e00ff */
[----:B------:R-:W-:Y:S02]  /*1ef0*/  IMAD.U32 R3, RZ, RZ, UR4 ;  /* 0x00000004ff037e24 */ /* 0x000fe4000f8e00ff */
[----:B------:R-:W-:-:S05]  /*1f00*/  @P0 IMAD.WIDE.U32 R4, R4, -0x55555555, RZ ;  /* 0xaaaaaaab04040825 */ /* 0x000fca00078e00ff */
[----:B------:R-:W-:-:S05]  /*1f10*/  @P0 SHF.R.U32.HI R0, RZ, 0x1, R5 ;  /* 0x00000001ff000819 */ /* 0x000fca0000011605 */
[----:B------:R-:W-:-:S04]  /*1f20*/  @P0 IMAD R0, R0, -0x3, R3 ;  /* 0xfffffffd00000824 */ /* 0x000fc800078e0203 */
[----:B------:R-:W-:-:S04]  /*1f30*/  @P0 IMAD R0, R0, 0x8, R6 ;  /* 0x0000000800000824 */ /* 0x000fc800078e0206 */
[----:B------:R-:W-:-:S05]  /*1f40*/  @P0 VIADD R0, R0, 0x18 ;  /* 0x0000001800000836 */ /* 0x000fca0000000000 */
[----:B------:R-:W-:-:S04]  /*1f50*/  @P0 PRMT R0, R19, 0x654, R0 ;  /* 0x0000065413000816 */ /* 0x000fc80000000000 */
[----:B------:R0:W-:Y:S01]  /*1f60*/  @P0 SYNCS.ARRIVE.TRANS64.RED.A1T0 RZ, [R0+URZ], RZ ;  /* 0x000000ff00ff09a7 */ /* 0x0001e2000810043f */
[----:B------:R-:W-:-:S13]  /*1f70*/  ISETP.GT.U32.AND P0, PT, R18, 0x1, PT ;  /* 0x000000011200780c */ /* 0x000fda0003f04070 */
[----:B0-----:R-:W-:Y:S05]  /*1f80*/  @P0 BRA `(.L_x_30) ;  /* 0x0000000000040947 */ /* 0x001fea0003800000 */
[----:B------:R-:W-:Y:S01]  /*1f90*/  BPT.TRAP 0x1 ;  /* 0x000000040000795c */ /* 0x000fe20000300000 */
.L_x_30:
[----:B------:R-:W-:Y:S01]  /*1fa0*/  IMAD.SHL.U32 R102, R102, 0x40, RZ ;  /* 0x0000004066667824 */ /* 0x000fe200078e00ff */
[----:B------:R-:W-:Y:S01]  /*1fb0*/  UIADD3 UR41, UR43, UR41, URZ ;  /* 0x000000292b297290 */ /* 0x000fe2000fffe03f */
[----:B------:R-:W-:Y:S01]  /*1fc0*/  SHF.R.S32.HI R11, RZ, 0x1f, R23 ;  /* 0x0000001fff0b7819 */ /* 0x000fe20000011417 */
[----:B------:R-:W-:Y:S01]  /*1fd0*/  ULDC UR7, c[0x0][0x288] ;  /* 0x0000a20000077ab9 */ /* 0x000fe20000000800 */
[----:B------:R-:W-:Y:S01]  /*1fe0*/  IMAD.SHL.U32 R6, R109, 0x100, RZ ;  /* 0x000001006d067824 */ /* 0x000fe200078e00ff */
[C---:B------:R-:W-:Y:S01]  /*1ff0*/  LOP3.LUT R8, R102.reuse, 0x6, R98, 0xf8, !PT ;  /* 0x0000000666087812 */ /* 0x040fe200078ef862 */
[----:B------:R-:W-:Y:S01]  /*2000*/  UISETP.GT.U32.AND UP0, UPT, UR41, 0x2, UPT ;  /* 0x000000022900788c */ /* 0x000fe2000bf04070 */
[----:B------:R-:W-:Y:S01]  /*2010*/  ISETP.GE.AND P0, PT, R102, UR7, PT ;  /* 0x0000000766007c0c */ /* 0x000fe2000bf06270 */
[----:B------:R-:W-:Y:S01]  /*2020*/  ULDC.64 UR4, c[0x0][0x5d0] ;  /* 0x0001740000047ab9 */ /* 0x000fe20000000a00 */
[----:B------:R-:W-:Y:S01]  /*2030*/  SHF.R.S32.HI R9, RZ, 0x1f, R8 ;  /* 0x0000001fff097819 */ /* 0x000fe20000011408 */
[----:B------:R-:W-:Y:S01]  /*2040*/  ULDC UR10, c[0x0][0x284] ;  /* 0x0000a100000a7ab9 */ /* 0x000fe20000000800 */
[----:B------:R-:W-:Y:S01]  /*2050*/  IMAD R0, R11, UR4, RZ ;  /* 0x000000040b007c24 */ /* 0x000fe2000f8e02ff */
[----:B------:R-:W-:Y:S01]  /*2060*/  UISETP.LT.U32.AND UP0, UPT, UR43, 0x3, UP0 ;  /* 0x000000032b00788c */ /* 0x000fe20008701070 */
[----:B------:R-:W-:Y:S01]  /*2070*/  ISETP.GE.OR P0, PT, R6, UR10, P0 ;  /* 0x0000000a06007c0c */ /* 0x000fe20008706670 */
[----:B------:R-:W-:Y:S01]  /*2080*/  UISETP.GE.U32.AND UP1, UPT, UR43, 0x3, UPT ;  /* 0x000000032b00788c */ /* 0x000fe2000bf26070 */
[C---:B------:R-:W-:Y:S01]  /*2090*/  IMAD R3, R23.reuse, UR5, R0 ;  /* 0x0000000517037c24 */ /* 0x040fe2000f8e0200 */
[----:B------:R-:W-:Y:S01]  /*20a0*/  USEL UR6, URZ, 0x1, !UP0 ;  /* 0x000000013f067887 */ /* 0x000fe2000c000000 */
[----:B------:R-:W-:Y:S01]  /*20b0*/  IMAD.WIDE.U32 R4, R23, UR4, R8 ;  /* 0x0000000417047c25 */ /* 0x000fe2000f8e0008 */
[----:B------:R-:W-:Y:S01]  /*20c0*/  UIMAD.WIDE.U32 UR4, UR41, -0x55555555, URZ ;  /* 0xaaaaaaab290478a5 */ /* 0x000fe2000f8e003f */
[----:B------:R-:W-:-:S02]  /*20d0*/  ULDC.64 UR8, c[0x0][0x5c8] ;  /* 0x0001720000087ab9 */ /* 0x000fc40000000a00 */
[----:B------:R-:W-:Y:S01]  /*20e0*/  IMAD.WIDE R108, R109, 0x100, R88 ;  /* 0x000001006d6c7825 */ /* 0x000fe200078e0258 */
[----:B------:R-:W-:Y:S02]  /*20f0*/  USHF.R.U32.HI UR4, URZ, 0x1, UR5 ;  /* 0x000000013f047899 */ /* 0x000fe40008011605 */
[----:B------:R-:W-:Y:S01]  /*2100*/  ULOP3.LUT UR40, UR40, UR6, URZ, 0x3c, !UPT ;  /* 0x0000000628287292 */ /* 0x000fe2000f8e3c3f */
[----:B------:R-:W-:Y:S01]  /*2110*/  IMAD R7, R109, UR8, RZ ;  /* 0x000000086d077c24 */ /* 0x000fe2000f8e02ff */
[----:B------:R-:W-:Y:S01]  /*2120*/  UIMAD UR41, UR4, -0x3, UR41 ;  /* 0xfffffffd042978a4 */ /* 0x000fe2000f8e0229 */
[----:B------:R-:W-:Y:S01]  /*2130*/  IMAD.IADD R5, R5, 0x1, R3 ;  /* 0x0000000105057824 */ /* 0x000fe200078e0203 */
[----:B------:R-:W-:Y:S01]  /*2140*/  @UP1 ULOP3.LUT UR40, UR40, 0x1, UR4, 0x78, !UPT ;  /* 0x0000000128281892 */ /* 0x000fe2000f8e7804 */
[C---:B------:R-:W-:Y:S02]  /*2150*/  IMAD R7, R108.reuse, UR9, R7 ;  /* 0x000000096c077c24 */ /* 0x040fe4000f8e0207 */
[----:B------:R-:W-:-:S04]  /*2160*/  IMAD.WIDE.U32 R112, R108, UR8, R4 ;  /* 0x000000086c707c25 */ /* 0x000fc8000f8e0004 */
[----:B------:R-:W-:Y:S01]  /*2170*/  IMAD.MOV.U32 R0, RZ, RZ, -0x1 ;  /* 0xffffffffff007424 */ /* 0x000fe200078e00ff */
[----:B------:R-:W-:Y:S06]  /*2180*/  @P0 BRA `(.L_x_32) ;  /* 0x0000004c00100947 */ /* 0x000fec0003800000 */
[----:B-----5:R-:W-:Y:S01]  /*2190*/  FSETP.NEU.AND P1, PT, R91, RZ, PT ;  /* 0x000000ff5b00720b */ /* 0x020fe20003f2d000 */
[----:B------:R-:W-:Y:S01]  /*21a0*/  IMAD.IADD R4, R97, 0x1, -R102 ;  /* 0x0000000161047824 */ /* 0x000fe200078e0a66 */
[----:B------:R-:W-:Y:S01]  /*21b0*/  BSSY B0, `(.L_x_32) ;  /* 0x00004c1000007945 */ /* 0x000fe20003800000 */
[----:B------:R-:W-:Y:S02]  /*21c0*/  IMAD.IADD R3, R101, 0x1, -R6 ;  /* 0x0000000165037824 */ /* 0x000fe400078e0a06 */
[----:B------:R-:W-:Y:S01]  /*21d0*/  IMAD.IADD R105, R113, 0x1, R7 ;  /* 0x0000000171697824 */ /* 0x000fe200078e0207 */
[----:B------:R-:W-:-:S04]  /*21e0*/  ISETP.GT.AND P6, PT, R4, RZ, PT ;  /* 0x000000ff0400720c */ /* 0x000fc80003fc4270 */
[----:B------:R-:W-:-:S03]  /*21f0*/  ISETP.GT.AND P0, PT, R3, RZ, P6 ;  /* 0x000000ff0300720c */ /* 0x000fc60003704270 */
[----:B------:R-:W-:Y:S10]  /*2200*/  @!P1 BRA `(.L_x_33) ;  /* 0x0000003400809947 */ /* 0x000ff40003800000 */
[----:B------:R-:W0:Y:S01]  /*2210*/  LDC.64 R14, c[0x0][0x5b8] ;  /* 0x00016e00ff0e7b82 */ /* 0x000e220000000a00 */
[----:B------:R-:W-:-:S07]  /*2220*/  ULDC.64 UR4, c[0x0][0x5c0] ;  /* 0x0001700000047ab9 */ /* 0x000fce0000000a00 */
[----:B------:R-:W1:Y:S08]  /*2230*/  LDC.64 R106, c[0x0][0x5b0] ;  /* 0x00016c00ff6a7b82 */ /* 0x000e700000000a00 */
[----:B------:R-:W2:Y:S01]  /*2240*/  LDC.64 R12, c[0x0][0x5a8] ;  /* 0x00016a00ff0c7b82 */ /* 0x000ea20000000a00 */
[-C--:B0-----:R-:W-:Y:S02]  /*2250*/  IMAD R6, R11, R14.reuse, RZ ;  /* 0x0000000e0b067224 */ /* 0x081fe400078e02ff */
[----:B------:R-:W-:-:S04]  /*2260*/  IMAD.WIDE.U32 R20, R23, R14, R8 ;  /* 0x0000000e17147225 */ /* 0x000fc800078e0008 */
[----:B------:R-:W-:Y:S02]  /*2270*/  IMAD R115, R23, R15, R6 ;  /* 0x0000000f17737224 */ /* 0x000fe400078e0206 */
[-C--:B-1----:R-:W-:Y:S02]  /*2280*/  IMAD R5, R109, R106.reuse, RZ ;  /* 0x0000006a6d057224 */ /* 0x082fe400078e02ff */
[----:B------:R-:W-:Y:S02]  /*2290*/  IMAD.IADD R103, R21, 0x1, R115 ;  /* 0x0000000115677824 */ /* 0x000fe400078e0273 */
[----:B------:R-:W-:Y:S02]  /*22a0*/  IMAD.MOV.U32 R102, RZ, RZ, R20 ;  /* 0x000000ffff667224 */ /* 0x000fe400078e0014 */
[C---:B------:R-:W-:Y:S02]  /*22b0*/  IMAD R119, R108.reuse, R107, R5 ;  /* 0x0000006b6c777224 */ /* 0x040fe400078e0205 */
[----:B------:R-:W-:-:S04]  /*22c0*/  IMAD.WIDE.U32 R6, R108, R106, R102 ;  /* 0x0000006a6c067225 */ /* 0x000fc800078e0066 */
[----:B------:R-:W-:Y:S01]  /*22d0*/  IMAD.IADD R5, R7, 0x1, R119 ;  /* 0x0000000107057824 */ /* 0x000fe200078e0277 */
[----:B--2---:R-:W-:-:S04]  /*22e0*/  LEA R10, P1, R6, R12, 0x1 ;  /* 0x0000000c060a7211 */ /* 0x004fc800078208ff */
[----:B------:R-:W-:-:S05]  /*22f0*/  LEA.HI.X R11, R6, R13, R5, 0x1, P1 ;  /* 0x0000000d060b7211 */ /* 0x000fca00008f0c05 */
[----:B------:R-:W2:Y:S01]  /*2300*/  @P0 LDG.E.LTC128B.U16 R5, desc[UR38][R10.64] ;  /* 0x000000260a050981 */ /* 0x000ea2000c1e1520 */
[----:B------:R-:W-:Y:S01]  /*2310*/  ISETP.GT.AND P4, PT, R4, 0x1, PT ;  /* 0x000000010400780c */ /* 0x000fe20003f84270 */
[----:B------:R-:W-:Y:S01]  /*2320*/  IMAD.WIDE.U32 R6, R108, R106, R8 ;  /* 0x0000006a6c067225 */ /* 0x000fe200078e0008 */
[----:B------:R-:W-:Y:S01]  /*2330*/  BSSY B1, `(.L_x_34) ;  /* 0x0000013000017945 */ /* 0x000fe20003800000 */
[----:B------:R-:W-:Y:S02]  /*2340*/  SHF.L.U64.HI R113, R106, 0x3, R107 ;  /* 0x000000036a717819 */ /* 0x000fe4000001026b */
[----:B------:R-:W-:Y:S01]  /*2350*/  IMAD.IADD R7, R119, 0x1, R7 ;  /* 0x0000000177077824 */ /* 0x000fe200078e0207 */
[----:B------:R-:W-:Y:S01]  /*2360*/  P2R R118, PR, RZ, 0x10 ;  /* 0x00000010ff767803 */ /* 0x000fe20000000000 */
[----:B------:R-:W-:-:S04]  /*2370*/  IMAD.WIDE.U32 R110, R23, R14, R6 ;  /* 0x0000000e176e7225 */ /* 0x000fc800078e0006 */
[----:B------:R-:W-:Y:S01]  /*2380*/  IMAD.IADD R7, R115, 0x1, R111 ;  /* 0x0000000173077824 */ /* 0x000fe200078e026f */
[----:B------:R-:W-:-:S04]  /*2390*/  LEA R6, P2, R110, R12, 0x1 ;  /* 0x0000000c6e067211 */ /* 0x000fc800078408ff */
[----:B------:R-:W-:Y:S01]  /*23a0*/  LEA.HI.X R7, R110, R13, R7, 0x1, P2 ;  /* 0x0000000d6e077211 */ /* 0x000fe200010f0c07 */
[----:B--2---:R-:W-:-:S04]  /*23b0*/  IMAD.U32 R104, R5, 0x10000, RZ ;  /* 0x0001000005687824 */ /* 0x004fc800078e00ff */
[----:B------:R-:W-:Y:S01]  /*23c0*/  FMUL R15, R104, R91 ;  /* 0x0000005b680f7220 */ /* 0x000fe20000400000 */
[----:B------:R-:W-:-:S03]  /*23d0*/  LEA R104, P1, R112, UR4, 0x1 ;  /* 0x0000000470687c11 */ /* 0x000fc6000f8208ff */
[----:B------:R-:W-:Y:S01]  /*23e0*/  FFMA R15, R56, R90, R15 ;  /* 0x0000005a380f7223 */ /* 0x000fe2000000000f */
[----:B------:R-:W-:Y:S01]  /*23f0*/  LEA.HI.X R105, R112, UR5, R105, 0x1, P1 ;  /* 0x0000000570697c11 */ /* 0x000fe200088f0c69 */
[----:B------:R-:W-:Y:S01]  /*2400*/  IMAD.SHL.U32 R112, R106, 0x8, RZ ;  /* 0x000000086a707824 */ /* 0x000fe200078e00ff */
[----:B------:R-:W-:Y:S02]  /*2410*/  ISETP.GT.AND P1, PT, R3, RZ, P4 ;  /* 0x000000ff0300720c */ /* 0x000fe40002724270 */
[----:B------:R-:W-:-:S05]  /*2420*/  F2FP.BF16.F32.PACK_AB R15, RZ, R15 ;  /* 0x0000000fff0f723e */ /* 0x000fca00000010ff */
[----:B------:R0:W-:Y:S06]  /*2430*/  @P0 STG.E.U16 desc[UR38][R104.64], R15 ;  /* 0x0000000f68000986 */ /* 0x0001ec000c101526 */
[----:B------:R-:W-:Y:S05]  /*2440*/  @!P1 BRA `(.L_x_35) ;  /* 0x0000000000049947 */ /* 0x000fea0003800000 */
[----:B------:R1:W5:Y:S02]  /*2450*/  LDG.E.LTC128B.U16 R5, desc[UR38][R6.64+0x2] ;  /* 0x0000022606057981 */ /* 0x000364000c1e1520 */
.L_x_35:
[----:B------:R-:W-:Y:S05]  /*2460*/  BSYNC B1 ;  /* 0x0000000000017941 */ /* 0x000fea0003800000 */
.L_x_34:
[----:B-----5:R-:W-:Y:S01]  /*2470*/  IMAD.U32 R10, R5, 0x10000, RZ ;  /* 0x00010000050a7824 */ /* 0x020fe200078e00ff */
[----:B------:R-:W-:Y:S01]  /*2480*/  ISETP.GT.AND P0, PT, R3, 0x8, P6 ;  /* 0x000000080300780c */ /* 0x000fe20003704270 */
[----:B------:R-:W-:Y:S01]  /*2490*/  IMAD.WIDE.U32 R116, R108, R106, R112 ;  /* 0x0000006a6c747225 */ /* 0x000fe200078e0070 */
[----:B0-----:R-:W-:-:S03]  /*24a0*/  PRMT R15, R5, 0x7610, R15 ;  /* 0x00007610050f7816 */ /* 0x001fc6000000000f */
[----:B------:R-:W-:Y:S01]  /*24b0*/  FMUL R10, R10, R91 ;  /* 0x0000005b0a0a7220 */ /* 0x000fe20000400000 */
[----:B------:R-:W-:Y:S01]  /*24c0*/  IMAD.IADD R119, R119, 0x1, R117 ;  /* 0x0000000177777824 */ /* 0x000fe200078e0275 */
[----:B------:R-:W-:Y:S02]  /*24d0*/  IADD3 R11, P2, R20, R116, RZ ;  /* 0x00000074140b7210 */ /* 0x000fe40007f5e0ff */
[----:B------:R-:W-:-:S03]  /*24e0*/  FFMA R57, R57, R90, R10 ;  /* 0x0000005a39397223 */ /* 0x000fc6000000000a */
[----:B------:R-:W-:Y:S01]  /*24f0*/  IMAD.X R56, R119, 0x1, R103, P2 ;  /* 0x0000000177387824 */ /* 0x000fe200010e0667 */
[C---:B------:R-:W-:Y:S02]  /*2500*/  LEA R10, P2, R11.reuse, R12, 0x1 ;  /* 0x0000000c0b0a7211 */ /* 0x040fe400078408ff */
[----:B------:R-:W-:Y:S02]  /*2510*/  F2FP.BF16.F32.PACK_AB R57, RZ, R57 ;  /* 0x00000039ff39723e */ /* 0x000fe400000010ff */
[----:B------:R-:W-:Y:S01]  /*2520*/  LEA.HI.X R11, R11, R13, R56, 0x1, P2 ;  /* 0x0000000d0b0b7211 */ /* 0x000fe200010f0c38 */
[----:B------:R-:W-:Y:S01]  /*2530*/  @P1 IMAD.MOV.U32 R56, RZ, RZ, R104 ;  /* 0x000000ffff381224 */ /* 0x000fe200078e0068 */
[----:B------:R-:W-:Y:S01]  /*2540*/  PRMT R111, R57, 0x7610, R111 ;  /* 0x00007610396f7816 */ /* 0x000fe2000000006f */
[----:B------:R-:W-:-:S05]  /*2550*/  @P1 IMAD.MOV.U32 R57, RZ, RZ, R105 ;  /* 0x000000ffff391224 */ /* 0x000fca00078e0069 */
[----:B------:R0:W-:Y:S04]  /*2560*/  @P1 STG.E.U16 desc[UR38][R56.64+0x2], R111 ;  /* 0x0000026f38001986 */ /* 0x0001e8000c101526 */
[----:B------:R-:W2:Y:S01]  /*2570*/  @P0 LDG.E.LTC128B.U16 R15, desc[UR38][R10.64] ;  /* 0x000000260a0f0981 */ /* 0x000ea2000c1e1520 */
[----:B------:R-:W-:Y:S01]  /*2580*/  IADD3 R116, P1, R8, R116, RZ ;  /* 0x0000007408747210 */ /* 0x000fe20007f3e0ff */
[----:B------:R-:W-:Y:S01]  /*2590*/  BSSY B1, `(.L_x_36) ;  /* 0x0000012000017945 */ /* 0x000fe20003800000 */
[----:B------:R-:W-:-:S03]  /*25a0*/  SHF.L.U64.HI R121, R92, 0x1, R95 ;  /* 0x000000015c797819 */ /* 0x000fc6000001025f */
[----:B------:R-:W-:Y:S01]  /*25b0*/  IMAD.X R117, R9, 0x1, R119, P1 ;  /* 0x0000000109757824 */ /* 0x000fe200008e0677 */
[----:B------:R-:W-:Y:S01]  /*25c0*/  ISETP.GT.AND P1, PT, R3, 0x8, P4 ;  /* 0x000000080300780c */ /* 0x000fe20002724270 */
[----:B------:R-:W-:Y:S02]  /*25d0*/  IMAD.SHL.U32 R119, R92, 0x2, RZ ;  /* 0x000000025c777824 */ /* 0x000fe400078e00ff */
[----:B------:R-:W-:-:S04]  /*25e0*/  IMAD.WIDE.U32 R116, R23, R14, R116 ;  /* 0x0000000e17747225 */ /* 0x000fc800078e0074 */
[----:B0-----:R-:W-:Y:S01]  /*25f0*/  IMAD.IADD R57, R115, 0x1, R117 ;  /* 0x0000000173397824 */ /* 0x001fe200078e0275 */
[----:B------:R-:W-:-:S04]  /*2600*/  LEA R56, P3, R116, R12, 0x1 ;  /* 0x0000000c74387211 */ /* 0x000fc800078608ff */
[----:B------:R-:W-:Y:S01]  /*2610*/  LEA.HI.X R57, R116, R13, R57, 0x1, P3 ;  /* 0x0000000d74397211 */ /* 0x000fe200018f0c39 */
[----:B--2---:R-:W-:-:S04]  /*2620*/  IMAD.U32 R110, R15, 0x10000, RZ ;  /* 0x000100000f6e7824 */ /* 0x004fc800078e00ff */
[----:B------:R-:W-:Y:S01]  /*2630*/  FMUL R5, R110, R91 ;  /* 0x0000005b6e057220 */ /* 0x000fe20000400000 */
[----:B------:R-:W-:-:S03]  /*2640*/  IADD3 R110, P2, R119, R104, RZ ;  /* 0x00000068776e7210 */ /* 0x000fc60007f5e0ff */
[----:B------:R-:W-:Y:S02]  /*2650*/  FFMA R5, R58, R90, R5 ;  /* 0x0000005a3a057223 */ /* 0x000fe40000000005 */
[----:B------:R-:W-:-:S03]  /*2660*/  IMAD.X R111, R121, 0x1, R105, P2 ;  /* 0x00000001796f7824 */ /* 0x000fc600010e0669 */
[----:B------:R-:W-:-:S05]  /*2670*/  F2FP.BF16.F32.PACK_AB R5, RZ, R5 ;  /* 0x00000005ff05723e */ /* 0x000fca00000010ff */
[----:B------:R0:W-:Y:S01]  /*2680*/  @P0 STG.E.U16 desc[UR38][R110.64], R5 ;  /* 0x000000056e000986 */ /* 0x0001e2000c101526 */
[----:B------:R-:W-:Y:S05]  /*2690*/  @!P1 BRA `(.L_x_37) ;  /* 0x0000000000049947 */ /* 0x000fea0003800000 */
[----:B------:R2:W5:Y:S02]  /*26a0*/  LDG.E.LTC128B.U16 R15, desc[UR38][R56.64+0x2] ;  /* 0x00000226380f7981 */ /* 0x000564000c1e1520 */
.L_x_37:
[----:B------:R-:W-:Y:S05]  /*26b0*/  BSYNC B1 ;  /* 0x0000000000017941 */ /* 0x000fea0003800000 */
.L_x_36:
[----:B-----5:R-:W-:Y:S01]  /*26c0*/  IMAD.U32 R10, R15, 0x10000, RZ ;  /* 0x000100000f0a7824 */ /* 0x020fe200078e00ff */
[----:B------:R-:W-:Y:S01]  /*26d0*/  ISETP.GT.AND P4, PT, R4, 0x8, PT ;  /* 0x000000080400780c */ /* 0x000fe20003f84270 */
[----:B------:R-:W-:Y:S01]  /*26e0*/  IMAD.MOV.U32 R58, RZ, RZ, R110 ;  /* 0x000000ffff3a7224 */ /* 0x000fe200078e006e */
[----:B------:R-:W-:Y:S01]  /*26f0*/  BSSY B1, `(.L_x_38) ;  /* 0x000000b000017945 */ /* 0x000fe20003800000 */
[----:B------:R-:W-:Y:S01]  /*2700*/  FMUL R10, R10, R91 ;  /* 0x0000005b0a0a7220 */ /* 0x000fe20000400000 */
[----:B------:R-:W-:Y:S02]  /*2710*/  ISETP.GT.AND P0, PT, R3, RZ, P4 ;  /* 0x000000ff0300720c */ /* 0x000fe40002704270 */
[----:B------:R-:W-:Y:S01]  /*2720*/  P2R R117, PR, RZ, 0x10 ;  /* 0x00000010ff757803 */ /* 0x000fe20000000000 */
[----:B------:R-:W-:Y:S01]  /*2730*/  FFMA R10, R59, R90, R10 ;  /* 0x0000005a3b0a7223 */ /* 0x000fe2000000000a */
[----:B------:R-:W-:Y:S01]  /*2740*/  IMAD.MOV.U32 R59, RZ, RZ, R111 ;  /* 0x000000ffff3b7224 */ /* 0x000fe200078e006f */
[----:B------:R-:W-:-:S03]  /*2750*/  PRMT R116, R15, 0x7610, R116 ;  /* 0x000076100f747816 */ /* 0x000fc60000000074 */
[----:B------:R-:W-:-:S05]  /*2760*/  F2FP.BF16.F32.PACK_AB R10, RZ, R10 ;  /* 0x0000000aff0a723e */ /* 0x000fca00000010ff */
[----:B------:R3:W-:Y:S01]  /*2770*/  @P1 STG.E.U16 desc[UR38][R58.64+0x2], R10 ;  /* 0x0000020a3a001986 */ /* 0x0007e2000c101526 */
[----:B------:R-:W-:Y:S05]  /*2780*/  @!P0 BRA `(.L_x_39) ;  /* 0x0000000000048947 */ /* 0x000fea0003800000 */
[----:B------:R4:W5:Y:S02]  /*2790*/  LDG.E.LTC128B.U16 R116, desc[UR38][R6.64+0x10] ;  /* 0x0000102606747981 */ /* 0x000964000c1e1520 */
.L_x_39:
[----:B------:R-:W-:Y:S05]  /*27a0*/  BSYNC B1 ;  /* 0x0000000000017941 */ /* 0x000fea0003800000 */
.L_x_38:
[----:B---3-5:R-:W-:Y:S01]  /*27b0*/  IMAD.U32 R10, R116, 0x10000, RZ ;  /* 0x00010000740a7824 */ /* 0x028fe200078e00ff */
[C---:B0-----:R-:W-:Y:S01]  /*27c0*/  SHF.L.U64.HI R5, R93.reuse, 0x1, R94 ;  /* 0x000000015d057819 */ /* 0x041fe2000001025e */
[----:B------:R-:W-:Y:S01]  /*27d0*/  IMAD.SHL.U32 R15, R93, 0x2, RZ ;  /* 0x000000025d0f7824 */ /* 0x000fe200078e00ff */
[----:B------:R-:W-:Y:S01]  /*27e0*/  ISETP.GT.AND P3, PT, R4, 0x9, PT ;  /* 0x000000090400780c */ /* 0x000fe20003f64270 */
[----:B------:R-:W-:Y:S01]  /*27f0*/  FMUL R11, R10, R91 ;  /* 0x0000005b0a0b7220 */ /* 0x000fe20000400000 */
[----:B------:R-:W-:Y:S02]  /*2800*/  BSSY B1, `(.L_x_40) ;  /* 0x000000a000017945 */ /* 0x000fe40003800000 */
[----:B------:R-:W-:Y:S01]  /*2810*/  IADD3 R10, P1, P2, R15, R104, R119 ;  /* 0x000000680f0a7210 */ /* 0x000fe20007a3e077 */
[----:B------:R-:W-:Y:S01]  /*2820*/  FFMA R60, R60, R90, R11 ;  /* 0x0000005a3c3c7223 */ /* 0x000fe2000000000b */
[----:B------:R-:W-:Y:S02]  /*2830*/  P2R R119, PR, RZ, 0x8 ;  /* 0x00000008ff777803 */ /* 0x000fe40000000000 */
[----:B------:R-:W-:-:S02]  /*2840*/  IADD3.X R11, R5, R105, R121, P1, P2 ;  /* 0x00000069050b7210 */ /* 0x000fc40000fe4479 */
[----:B------:R-:W-:Y:S02]  /*2850*/  F2FP.BF16.F32.PACK_AB R60, RZ, R60 ;  /* 0x0000003cff3c723e */ /* 0x000fe400000010ff */
[----:B------:R-:W-:-:S03]  /*2860*/  ISETP.GT.AND P1, PT, R3, RZ, P3 ;  /* 0x000000ff0300720c */ /* 0x000fc60001f24270 */
[----:B------:R0:W-:Y:S10]  /*2870*/  @P0 STG.E.U16 desc[UR38][R104.64+0x10], R60 ;  /* 0x0000103c68000986 */ /* 0x0001f4000c101526 */
[----:B------:R-:W-:Y:S05]  /*2880*/  @!P1 BRA `(.L_x_41) ;  /* 0x0000000000049947 */ /* 0x000fea0003800000 */
[----:B------:R3:W5:Y:S02]  /*2890*/  LDG.E.LTC128B.U16 R116, desc[UR38][R6.64+0x12] ;  /* 0x0000122606747981 */ /* 0x000764000c1e1520 */
.L_x_41:
[----:B------:R-:W-:Y:S05]  /*28a0*/  BSYNC B1 ;  /* 0x0000000000017941 */ /* 0x000fea0003800000 */
.L_x_40:
[----:B0----5:R-:W-:Y:S01]  /*28b0*/  IMAD.U32 R60, R116, 0x10000, RZ ;  /* 0x00010000743c7824 */ /* 0x021fe200078e00ff */
[----:B------:R-:W-:Y:S01]  /*28c0*/  ISETP.GT.AND P0, PT, R3, 0x8, P4 ;  /* 0x000000080300780c */ /* 0x000fe20002704270 */
[----:B------:R-:W-:Y:S02]  /*28d0*/  BSSY B1, `(.L_x_42) ;  /* 0x000000a000017945 */ /* 0x000fe40003800000 */
[----:B------:R-:W-:-:S04]  /*28e0*/  FMUL R60, R60, R91 ;  /* 0x0000005b3c3c7220 */ /* 0x000fc80000400000 */
[----:B------:R-:W-:Y:S01]  /*28f0*/  FFMA R60, R61, R90, R60 ;  /* 0x0000005a3d3c7223 */ /* 0x000fe2000000003c */
[----:B------:R-:W-:-:S04]  /*2900*/  @P1 IMAD.MOV.U32 R61, RZ, RZ, R105 ;  /* 0x000000ffff3d1224 */ /* 0x000fc800078e0069 */
[----:B------:R-:W-:-:S04]  /*2910*/  F2FP.BF16.F32.PACK_AB R60, RZ, R60 ;  /* 0x0000003cff3c723e */ /* 0x000fc800000010ff */
[----:B------:R-:W-:Y:S01]  /*2920*/  PRMT R120, R60, 0x7610, R120 ;  /* 0x000076103c787816 */ /* 0x000fe20000000078 */
[----:B------:R-:W-:-:S05]  /*2930*/  @P1 IMAD.MOV.U32 R60, RZ, RZ, R104 ;  /* 0x000000ffff3c1224 */ /* 0x000fca00078e0068 */
[----:B------:R0:W-:Y:S01]  /*2940*/  @P1 STG.E.U16 desc[UR38][R60.64+0x12], R120 ;  /* 0x000012783c001986 */ /* 0x0001e2000c101526 */
[----:B------:R-:W-:Y:S05]  /*2950*/  @!P0 BRA `(.L_x_43) ;  /* 0x0000000000048947 */ /* 0x000fea0003800000 */
[----:B------:R0:W5:Y:S02]  /*2960*/  LDG.E.LTC128B.U16 R116, desc[UR38][R56.64+0x10] ;  /* 0x0000102638747981 */ /* 0x000164000c1e1520 */
.L_x_43:
[----:B------:R-:W-:Y:S05]  /*2970*/  BSYNC B1 ;  /* 0x0000000000017941 */ /* 0x000fea0003800000 */
.L_x_42:
[----:B0----5:R-:W-:Y:S01]  /*2980*/  IMAD.U32 R60, R116, 0x10000, RZ ;  /* 0x00010000743c7824 */ /* 0x021fe200078e00ff */
[----:B------:R-:W-:Y:S01]  /*2990*/  ISETP.GT.AND P1, PT, R3, 0x8, P3 ;  /* 0x000000080300780c */ /* 0x000fe20001f24270 */
[----:B------:R-:W-:Y:S02]  /*29a0*/  BSSY B1, `(.L_x_44) ;  /* 0x0000007000017945 */ /* 0x000fe40003800000 */
[----:B------:R-:W-:-:S04]  /*29b0*/  FMUL R61, R60, R91 ;  /* 0x0000005b3c3d7220 */ /* 0x000fc80000400000 */
[----:B------:R-:W-:-:S05]  /*29c0*/  FFMA R61, R62, R90, R61 ;  /* 0x0000005a3e3d7223 */ /* 0x000fca000000003d */
[----:B------:R-:W-:-:S05]  /*29d0*/  F2FP.BF16.F32.PACK_AB R61, RZ, R61 ;  /* 0x0000003dff3d723e */ /* 0x000fca00000010ff */
[----:B------:R0:W-:Y:S01]  /*29e0*/  @P0 STG.E.U16 desc[UR38][R58.64+0x10], R61 ;  /* 0x0000103d3a000986 */ /* 0x0001e2000c101526 */
[----:B------:R-:W-:Y:S05]  /*29f0*/  @!P1 BRA `(.L_x_45) ;  /* 0x0000000000049947 */ /* 0x000fea0003800000 */
[----:B------:R0:W5:Y:S02]  /*2a00*/  LDG.E.LTC128B.U16 R116, desc[UR38][R56.64+0x12] ;  /* 0x0000122638747981 */ /* 0x000164000c1e1520 */
.L_x_45:
[----:B------:R-:W-:Y:S05]  /*2a10*/  BSYNC B1 ;  /* 0x0000000000017941 */ /* 0x000fea0003800000 */
.L_x_44:
[----:B-----5:R-:W-:Y:S01]  /*2a20*/  IMAD.U32 R60, R116, 0x10000, RZ ;  /* 0x00010000743c7824 */ /* 0x020fe200078e00ff */
[----:B------:R-:W-:Y:S01]  /*2a30*/  IADD3 R123, P0, R108, 0x80, RZ ;  /* 0x000000806c7b7810 */ /* 0x000fe20007f1e0ff */
[----:B------:R-:W-:Y:S01]  /*2a40*/  BSSY B1, `(.L_x_46) ;  /* 0x000000b000017945 */ /* 0x000fe20003800000 */
[----:B------:R-:W-:Y:S01]  /*2a50*/  ISETP.GT.AND P2, PT, R4, 0x10, PT ;  /* 0x000000100400780c */ /* 0x000fe20003f44270 */
[----:B------:R-:W-:Y:S02]  /*2a60*/  FMUL R60, R60, R91 ;  /* 0x0000005b3c3c7220 */ /* 0x000fe40000400000 */
[----:B------:R-:W-:Y:S01]  /*2a70*/  IMAD.X R109, RZ, RZ, R109, P0 ;  /* 0x000000ffff6d7224 */ /* 0x000fe200000e066d */
[----:B------:R-:W-:Y:S01]  /*2a80*/  ISETP.GT.AND P0, PT, R3, RZ, P2 ;  /* 0x000000ff0300720c */ /* 0x000fe20001704270 */
[----:B------:R-:W-:Y:S01]  /*2a90*/  FFMA R60, R63, R90, R60 ;  /* 0x0000005a3f3c7223 */ /* 0x000fe2000000003c */
[----:B------:R-:W-:-:S04]  /*2aa0*/  P2R R120, PR, RZ, 0x4 ;  /* 0x00000004ff787803 */ /* 0x000fc80000000000 */
[----:B------:R-:W-:-:S05]  /*2ab0*/  F2FP.BF16.F32.PACK_AB R60, RZ, R60 ;  /* 0x0000003cff3c723e */ /* 0x000fca00000010ff */
[----:B------:R0:W-:Y:S02]  /*2ac0*/  @P1 STG.E.U16 desc[UR38][R58.64+0x12], R60 ;  /* 0x0000123c3a001986 */ /* 0x0001e4000c101526 */
[----:B------:R-:W-:Y:S05]  /*2ad0*/  @!P0 BRA `(.L_x_47) ;  /* 0x0000000000048947 */ /* 0x000fea0003800000 */
[----:B------:R0:W5:Y:S02]  /*2ae0*/  LDG.E.LTC128B.U16 R116, desc[UR38][R6.64+0x20] ;  /* 0x0000202606747981 */ /* 0x000164000c1e1520 */
.L_x_47:
[----:B------:R-:W-:Y:S05]  /*2af0*/  BSYNC B1 ;  /* 0x0000000000017941 */ /* 0x000fea0003800000 */
.L_x_46:
[----:B0----5:R-:W-:Y:S01]  /*2b00*/  IMAD.U32 R60, R116, 0x10000, RZ ;  /* 0x00010000743c7824 */ /* 0x021fe200078e00ff */
[----:B------:R-:W-:Y:S01]  /*2b10*/  ISETP.GT.AND P1, PT, R4, 0x11, PT ;  /* 0x000000110400780c */ /* 0x000fe20003f24270 */
[-C--:B------:R-:W-:Y:S01]  /*2b20*/  IMAD.WIDE.U32 R62, R123, R106.reuse, R8 ;  /* 0x0000006a7b3e7225 */ /* 0x080fe200078e0008 */
[----:B------:R-:W-:Y:S03]  /*2b30*/  BSSY B1, `(.L_x_48) ;  /* 0x0000021000017945 */ /* 0x000fe60003800000 */
[----:B------:R-:W-:Y:S01]  /*2b40*/  FMUL R21, R60, R91 ;  /* 0x0000005b3c157220 */ /* 0x000fe20000400000 */
[----:B------:R-:W-:-:S03]  /*2b50*/  IMAD R60, R109, R106, RZ ;  /* 0x0000006a6d3c7224 */ /* 0x000fc600078e02ff */
[----:B------:R-:W-:Y:S01]  /*2b60*/  FFMA R21, R64, R90, R21 ;  /* 0x0000005a40157223 */ /* 0x000fe20000000015 */
[C---:B------:R-:W-:Y:S02]  /*2b70*/  IMAD R121, R123.reuse, R107, R60 ;  /* 0x0000006b7b797224 */ /* 0x040fe400078e023c */
[----:B------:R-:W-:Y:S02]  /*2b80*/  IMAD.WIDE.U32 R60, R123, R106, R102 ;  /* 0x0000006a7b3c7225 */ /* 0x000fe400078e0066 */
[----:B------:R-:W-:Y:S02]  /*2b90*/  F2FP.BF16.F32.PACK_AB R21, RZ, R21 ;  /* 0x00000015ff15723e */ /* 0x000fe400000010ff */
[----:B------:R-:W-:Y:S02]  /*2ba0*/  IMAD.IADD R63, R121, 0x1, R63 ;  /* 0x00000001793f7824 */ /* 0x000fe400078e023f */
[----:B------:R-:W-:Y:S01]  /*2bb0*/  PRMT R107, R21, 0x7610, R107 ;  /* 0x00007610156b7816 */ /* 0x000fe2000000006b */
[----:B------:R-:W-:-:S02]  /*2bc0*/  IMAD.IADD R21, R61, 0x1, R121 ;  /* 0x000000013d157824 */ /* 0x000fc400078e0279 */
[----:B------:R-:W-:Y:S02]  /*2bd0*/  IMAD.WIDE.U32 R108, R23, R14, R62 ;  /* 0x0000000e176c7225 */ /* 0x000fe400078e003e */
[----:B------:R0:W-:Y:S01]  /*2be0*/  @P0 STG.E.U16 desc[UR38][R104.64+0x20], R107 ;  /* 0x0000206b68000986 */ /* 0x0001e2000c101526 */
[----:B------:R-:W-:-:S04]  /*2bf0*/  LEA R62, P0, R60, R12, 0x1 ;  /* 0x0000000c3c3e7211 */ /* 0x000fc800078008ff */
[----:B------:R-:W-:Y:S01]  /*2c00*/  LEA.HI.X R63, R60, R13, R21, 0x1, P0 ;  /* 0x0000000d3c3f7211 */ /* 0x000fe200000f0c15 */
[----:B------:R-:W-:Y:S01]  /*2c10*/  IMAD.IADD R21, R115, 0x1, R109 ;  /* 0x0000000173157824 */ /* 0x000fe200078e026d */
[----:B------:R-:W-:-:S04]  /*2c20*/  LEA R60, P0, R108, R12, 0x1 ;  /* 0x0000000c6c3c7211 */ /* 0x000fc800078008ff */
[----:B------:R-:W-:Y:S01]  /*2c30*/  LEA.HI.X R61, R108, R13, R21, 0x1, P0 ;  /* 0x0000000d6c3d7211 */ /* 0x000fe200000f0c15 */
[----:B0-----:R-:W-:-:S04]  /*2c40*/  IMAD.WIDE.U32 R106, R123, R106, R112 ;  /* 0x0000006a7b6a7225 */ /* 0x001fc800078e0070 */
[----:B------:R-:W-:Y:S01]  /*2c50*/  IMAD.IADD R121, R121, 0x1, R107 ;  /* 0x0000000179797824 */ /* 0x000fe200078e026b */
[----:B------:R-:W-:-:S05]  /*2c60*/  IADD3 R64, P0, R20, R106, RZ ;  /* 0x0000006a14407210 */ /* 0x000fca0007f1e0ff */
[----:B------:R-:W-:Y:S01]  /*2c70*/  IMAD.X R102, R121, 0x1, R103, P0 ;  /* 0x0000000179667824 */ /* 0x000fe200000e0667 */
[----:B------:R-:W-:-:S05]  /*2c80*/  IADD3 R20, P0, R8, R106, RZ ;  /* 0x0000006a08147210 */ /* 0x000fca0007f1e0ff */
[----:B------:R-:W-:Y:S01]  /*2c90*/  IMAD.X R21, R9, 0x1, R121, P0 ;  /* 0x0000000109157824 */ /* 0x000fe200000e0679 */
[----:B------:R-:W-:Y:S01]  /*2ca0*/  LEA R8, P0, R64, R12, 0x1 ;  /* 0x0000000c40087211 */ /* 0x000fe200078008ff */
[----:B------:R-:W-:-:S03]  /*2cb0*/  IMAD.WIDE.U32 R20, R23, R14, R20 ;  /* 0x0000000e17147225 */ /* 0x000fc600078e0014 */
[----:B------:R-:W-:Y:S02]  /*2cc0*/  LEA.HI.X R9, R64, R13, R102, 0x1, P0 ;  /* 0x0000000d40097211 */ /* 0x000fe400000f0c66 */
[----:B------:R-:W-:Y:S01]  /*2cd0*/  P2R R23, PR, RZ, 0x2 ;  /* 0x00000002ff177803 */ /* 0x000fe20000000000 */
[----:B------:R-:W-:Y:S01]  /*2ce0*/  IMAD.IADD R115, R115, 0x1, R21 ;  /* 0x0000000173737824 */ /* 0x000fe200078e0215 */
[----:B------:R-:W-:-:S04]  /*2cf0*/  LEA R12, P0, R20, R12, 0x1 ;  /* 0x0000000c140c7211 */ /* 0x000fc800078008ff */
[----:B------:R-:W-:Y:S02]  /*2d00*/  LEA.HI.X R13, R20, R13, R115, 0x1, P0 ;  /* 0x0000000d140d7211 */ /* 0x000fe400000f0c73 */
[----:B------:R-:W-:-:S13]  /*2d10*/  ISETP.GT.AND P0, PT, R3, RZ, P1 ;  /* 0x000000ff0300720c */ /* 0x000fda0000f04270 */
[----:B------:R-:W-:Y:S05]  /*2d20*/  @!P0 BRA `(.L_x_49) ;  /* 0x0000000000048947 */ /* 0x000fea0003800000 */
[----:B------:R0:W5:Y:S02]  /*2d30*/  LDG.E.LTC128B.U16 R116, desc[UR38][R6.64+0x22] ;  /* 0x0000222606747981 */ /* 0x000164000c1e1520 */
.L_x_49:
[----:B------:R-:W-:Y:S05]  /*2d40*/  BSYNC B1 ;  /* 0x0000000000017941 */ /* 0x000fea0003800000 */
.L_x_48:
[----:B-----5:R-:W-:Y:S01]  /*2d50*/  IMAD.U32 R14, R116, 0x10000, RZ ;  /* 0x00010000740e7824 */ /* 0x020fe200078e00ff */
[----:B------:R-:W-:Y:S01]  /*2d60*/  BSSY B1, `(.L_x_50) ;  /* 0x000000a000017945 */ /* 0x000fe20003800000 */
[----:B------:R-:W-:Y:S02]  /*2d70*/  @P0 IMAD.MOV.U32 R20, RZ, RZ, R104 ;  /* 0x000000ffff140224 */ /* 0x000fe400078e0068 */
[----:B------:R-:W-:Y:S01]  /*2d80*/  FMUL R14, R14, R91 ;  /* 0x0000005b0e0e7220 */ /* 0x000fe20000400000 */
[----:B------:R-:W-:-:S03]  /*2d90*/  @P0 IMAD.MOV.U32 R21, RZ, RZ, R105 ;  /* 0x000000ffff150224 */ /* 0x000fc600078e0069 */
[----:B------:R-:W-:-:S05]  /*2da0*/  FFMA R14, R65, R90, R14 ;  /* 0x0000005a410e7223 */ /* 0x000fca000000000e */
[----:B------:R-:W-:-:S05]  /*2db0*/  F2FP.BF16.F32.PACK_AB R14, RZ, R14 ;  /* 0x0000000eff0e723e */ /* 0x000fca00000010ff */
[----:B------:R0:W-:Y:S01]  /*2dc0*/  @P0 STG.E.U16 desc[UR38][R20.64+0x22], R14 ;  /* 0x0000220e14000986 */ /* 0x0001e2000c101526 */
[----:B------:R-:W-:-:S13]  /*2dd0*/  ISETP.GT.AND P0, PT, R3, 0x8, P2 ;  /* 0x000000080300780c */ /* 0x000fda0001704270 */
[----:B0-----:R-:W-:Y:S05]  /*2de0*/  @!P0 BRA `(.L_x_51) ;  /* 0x0000000000048947 */ /* 0x001fea0003800000 */
[----:B------:R0:W5:Y:S02]  /*2df0*/  LDG.E.LTC128B.U16 R116, desc[UR38][R56.64+0x20] ;  /* 0x0000202638747981 */ /* 0x000164000c1e1520 */
.L_x_51:
[----:B------:R-:W-:Y:S05]  /*2e00*/  BSYNC B1 ;  /* 0x0000000000017941 */ /* 0x000fea0003800000 */
.L_x_50:
[----:B-----5:R-:W-:Y:S01]  /*2e10*/  IMAD.U32 R14, R116, 0x10000, RZ ;  /* 0x00010000740e7824 */ /* 0x020fe200078e00ff */
[----:B------:R-:W-:Y:S03]  /*2e20*/  BSSY B1, `(.L_x_52) ;  /* 0x0000008000017945 */ /* 0x000fe60003800000 */
[----:B------:R-:W-:-:S04]  /*2e30*/  FMUL R21, R14, R91 ;  /* 0x0000005b0e157220 */ /* 0x000fc80000400000 */
[----:B------:R-:W-:-:S05]  /*2e40*/  FFMA R21, R66, R90, R21 ;  /* 0x0000005a42157223 */ /* 0x000fca0000000015 */
[----:B------:R-:W-:-:S05]  /*2e50*/  F2FP.BF16.F32.PACK_AB R21, RZ, R21 ;  /* 0x00000015ff15723e */ /* 0x000fca00000010ff */
[----:B------:R0:W-:Y:S01]  /*2e60*/  @P0 STG.E.U16 desc[UR38][R58.64+0x20], R21 ;  /* 0x000020153a000986 */ /* 0x0001e2000c101526 */
[----:B------:R-:W-:-:S13]  /*2e70*/  ISETP.GT.AND P0, PT, R3, 0x8, P1 ;  /* 0x000000080300780c */ /* 0x000fda0000f04270 */
[----:B0-----:R-:W-:Y:S05]  /*2e80*/  @!P0 BRA `(.L_x_53) ;  /* 0x0000000000048947 */ /* 0x001fea0003800000 */
[----:B------:R0:W5:Y:S02]  /*2e90*/  LDG.E.LTC128B.U16 R116, desc[UR38][R56.64+0x22] ;  /* 0x0000222638747981 */ /* 0x000164000c1e1520 */
.L_x_53:
[----:B------:R-:W-:Y:S05]  /*2ea0*/  BSYNC B1 ;  /* 0x0000000000017941 */ /* 0x000fea0003800000 */
.L_x_52:
[----:B-----5:R-:W-:Y:S01]  /*2eb0*/  IMAD.U32 R14, R116, 0x10000, RZ ;  /* 0x00010000740e7824 */ /* 0x020fe200078e00ff */
[----:B------:R-:W-:Y:S01]  /*2ec0*/  ISETP.GT.AND P2, PT, R4, 0x18, PT ;  /* 0x000000180400780c */ /* 0x000fe20003f44270 */
[----:B------:R-:W-:Y:S02]  /*2ed0*/  BSSY B1, `(.L_x_54) ;  /* 0x0000009000017945 */ /* 0x000fe40003800000 */
[----:B------:R-:W-:Y:S01]  /*2ee0*/  FMUL R14, R14, R91 ;  /* 0x0000005b0e0e7220 */ /* 0x000fe20000400000 */
[----:B------:R-:W-:-:S03]  /*2ef0*/  P2R R102, PR, RZ, 0x4 ;  /* 0x00000004ff667803 */ /* 0x000fc60000000000 */
[----:B------:R-:W-:-:S05]  /*2f00*/  FFMA R14, R67, R90, R14 ;  /* 0x0000005a430e7223 */ /* 0x000fca000000000e */
[----:B------:R-:W-:-:S05]  /*2f10*/  F2FP.BF16.F32.PACK_AB R14, RZ, R14 ;  /* 0x0000000eff0e723e */ /* 0x000fca00000010ff */
[----:B------:R0:W-:Y:S01]  /*2f20*/  @P0 STG.E.U16 desc[UR38][R58.64+0x22], R14 ;  /* 0x0000220e3a000986 */ /* 0x0001e2000c101526 */
[----:B------:R-:W-:-:S13]  /*2f30*/  ISETP.GT.AND P0, PT, R3, RZ, P2 ;  /* 0x000000ff0300720c */ /* 0x000fda0001704270 */
[----:B0-----:R-:W-:Y:S05]  /*2f40*/  @!P0 BRA `(.L_x_55) ;  /* 0x0000000000048947 */ /* 0x001fea0003800000 */
[----:B------:R0:W5:Y:S02]  /*2f50*/  LDG.E.LTC128B.U16 R116, desc[UR38][R6.64+0x30] ;  /* 0x0000302606747981 */ /* 0x000164000c1e1520 */
.L_x_55:
[----:B------:R-:W-:Y:S05]  /*2f60*/  BSYNC B1 ;  /* 0x0000000000017941 */ /* 0x000fea0003800000 */
.L_x_54:
[----:B-----5:R-:W-:Y:S01]  /*2f70*/  IMAD.U32 R14, R116, 0x10000, RZ ;  /* 0x00010000740e7824 */ /* 0x020fe200078e00ff */
[----:B------:R-:W-:Y:S01]  /*2f80*/  ISETP.GT.AND P1, PT, R4, 0x19, PT ;  /* 0x000000190400780c */ /* 0x000fe20003f24270 */
[----:B------:R-:W-:Y:S01]  /*2f90*/  @P0 IMAD.MOV.U32 R20, RZ, RZ, R104 ;  /* 0x000000ffff140224 */ /* 0x000fe200078e0068 */
[----:B------:R-:W-:Y:S01]  /*2fa0*/  BSSY B1, `(.L_x_56) ;  /* 0x000000b000017945 */ /* 0x000fe20003800000 */
[----:B------:R-:W-:-:S04]  /*2fb0*/  FMUL R21, R14, R91 ;  /* 0x0000005b0e157220 */ /* 0x000fc80000400000 */
[----:B------:R-:W-:Y:S01]  /*2fc0*/  FFMA R21, R68, R90, R21 ;  /* 0x0000005a44157223 */ /* 0x000fe20000000015 */
[----:B------:R-:W-:-:S04]  /*2fd0*/  P2R R68, PR, RZ, 0x2 ;  /* 0x00000002ff447803 */ /* 0x000fc80000000000 */
[----:B------:R-:W-:-:S04]  /*2fe0*/  F2FP.BF16.F32.PACK_AB R21, RZ, R21 ;  /* 0x00000015ff15723e */ /* 0x000fc800000010ff */
[----:B------:R-:W-:Y:S01]  /*2ff0*/  PRMT R14, R21, 0x7610, R14 ;  /* 0x00007610150e7816 */ /* 0x000fe2000000000e */
[----:B------:R-:W-:-:S05]  /*3000*/  @P0 IMAD.MOV.U32 R21, RZ, RZ, R105 ;  /* 0x000000ffff150224 */ /* 0x000fca00078e0069 */
[----:B------:R0:W-:Y:S01]  /*3010*/  @P0 STG.E.U16 desc[UR38][R20.64+0x30], R14 ;  /* 0x0000300e14000986 */ /* 0x0001e2000c101526 */
[----:B------:R-:W-:-:S13]  /*3020*/  ISETP.GT.AND P0, PT, R3, RZ, P1 ;  /* 0x000000ff0300720c */ /* 0x000fda0000f04270 */
[----:B0-----:R-:W-:Y:S05]  /*3030*/  @!P0 BRA `(.L_x_57) ;  /* 0x0000000000048947 */ /* 0x001fea0003800000 */
[----:B------:R0:W5:Y:S02]  /*3040*/  LDG.E.LTC128B.U16 R116, desc[UR38][R6.64+0x32] ;  /* 0x0000322606747981 */ /* 0x000164000c1e1520 */
.L_x_57:
[----:B------:R-:W-:Y:S05]  /*3050*/  BSYNC B1 ;  /* 0x0000000000017941 */ /* 0x000fea0003800000 */
.L_x_56:
        /* <DEDUP_REMOVED lines=11> */
.L_x_59:
[----:B------:R-:W-:Y:S05]  /*3110*/  BSYNC B1 ;  /* 0x0000000000017941 */ /* 0x000fea0003800000 */
.L_x_58:
        /* <DEDUP_REMOVED lines=9> */
.L_x_61:
[----:B------:R-:W-:Y:S05]  /*31b0*/  BSYNC B1 ;  /* 0x0000000000017941 */ /* 0x000fea0003800000 */
.L_x_60:
        /* <DEDUP_REMOVED lines=11> */
.L_x_63:
[----:B------:R-:W-:Y:S05]  /*3270*/  BSYNC B1 ;  /* 0x0000000000017941 */ /* 0x000fea0003800000 */
.L_x_62:
[----:B-----5:R-:W-:Y:S01]  /*3280*/  IMAD.U32 R14, R116, 0x10000, RZ ;  /* 0x00010000740e7824 */ /* 0x020fe200078e00ff */
[----:B------:R-:W-:Y:S01]  /*3290*/  ISETP.GT.AND P1, PT, R4, 0x21, PT ;  /* 0x000000210400780c */ /* 0x000fe20003f24270 */
[----:B------:R-:W-:Y:S01]  /*32a0*/  @P0 IMAD.MOV.U32 R20, RZ, RZ, R104 ;  /* 0x000000ffff140224 */ /* 0x000fe200078e0068 */
[----:B------:R-:W-:Y:S01]  /*32b0*/  BSSY B1, `(.L_x_64) ;  /* 0x000000b000017945 */ /* 0x000fe20003800000 */
[----:B------:R-:W-:Y:S01]  /*32c0*/  FMUL R21, R14, R91 ;  /* 0x0000005b0e157220 */ /* 0x000fe20000400000 */
[----:B------:R-:W-:-:S03]  /*32d0*/  P2R R70, PR, RZ, 0x2 ;  /* 0x00000002ff467803 */ /* 0x000fc60000000000 */
[----:B------:R-:W-:-:S05]  /*32e0*/  FFMA R21, R72, R90, R21 ;  /* 0x0000005a48157223 */ /* 0x000fca0000000015 */
[----:B------:R-:W-:-:S04]  /*32f0*/  F2FP.BF16.F32.PACK_AB R21, RZ, R21 ;  /* 0x00000015ff15723e */ /* 0x000fc800000010ff */
[----:B------:R-:W-:Y:S01]  /*3300*/  PRMT R14, R21, 0x7610, R14 ;  /* 0x00007610150e7816 */ /* 0x000fe2000000000e */
[----:B------:R-:W-:-:S05]  /*3310*/  @P0 IMAD.MOV.U32 R21, RZ, RZ, R105 ;  /* 0x000000ffff150224 */ /* 0x000fca00078e0069 */
[----:B------:R0:W-:Y:S01]  /*3320*/  @P0 STG.E.U16 desc[UR38][R20.64+0x40], R14 ;  /* 0x0000400e14000986 */ /* 0x0001e2000c101526 */
[----:B------:R-:W-:-:S13]  /*3330*/  ISETP.GT.AND P0, PT, R3, RZ, P1 ;  /* 0x000000ff0300720c */ /* 0x000fda0000f04270 */
[----:B0-----:R-:W-:Y:S05]  /*3340*/  @!P0 BRA `(.L_x_65) ;  /* 0x0000000000048947 */ /* 0x001fea0003800000 */
[----:B------:R0:W5:Y:S02]  /*3350*/  LDG.E.LTC128B.U16 R116, desc[UR38][R6.64+0x42] ;  /* 0x0000422606747981 */ /* 0x000164000c1e1520 */
.L_x_65:
[----:B------:R-:W-:Y:S05]  /*3360*/  BSYNC B1 ;  /* 0x0000000000017941 */ /* 0x000fea0003800000 */
.L_x_64:
        /* <DEDUP_REMOVED lines=11> */
.L_x_67:
[----:B------:R-:W-:Y:S05]  /*3420*/  BSYNC B1 ;  /* 0x0000000000017941 */ /* 0x000fea0003800000 */
.L_x_66:
        /* <DEDUP_REMOVED lines=9> */
.L_x_69:
[----:B------:R-:W-:Y:S05]  /*34c0*/  BSYNC B1 ;  /* 0x0000000000017941 */ /* 0x000fea0003800000 */
.L_x_68:
        /* <DEDUP_REMOVED lines=11> */
.L_x_71:
[----:B------:R-:W-:Y:S05]  /*3580*/  BSYNC B1 ;  /* 0x0000000000017941 */ /* 0x000fea0003800000 */
.L_x_70:
[----:B-----5:R-:W-:Y:S01]  /*3590*/  IMAD.U32 R14, R116, 0x10000, RZ ;  /* 0x00010000740e7824 */ /* 0x020fe200078e00ff */
[----:B------:R-:W-:Y:S01]  /*35a0*/  ISETP.GT.AND P5, PT, R4, 0x29, PT ;  /* 0x000000290400780c */ /* 0x000fe20003fa4270 */
[----:B------:R-:W-:Y:S01]  /*35b0*/  @P0 IMAD.MOV.U32 R20, RZ, RZ, R104 ;  /* 0x000000ffff140224 */ /* 0x000fe200078e0068 */
[----:B------:R-:W-:Y:S01]  /*35c0*/  BSSY B1, `(.L_x_72) ;  /* 0x000000b000017945 */ /* 0x000fe20003800000 */
[----:B------:R-:W-:-:S04]  /*35d0*/  FMUL R21, R14, R91 ;  /* 0x0000005b0e157220 */ /* 0x000fc80000400000 */
[----:B------:R-:W-:-:S05]  /*35e0*/  FFMA R21, R76, R90, R21 ;  /* 0x0000005a4c157223 */ /* 0x000fca0000000015 */
[----:B------:R-:W-:-:S04]  /*35f0*/  F2FP.BF16.F32.PACK_AB R21, RZ, R21 ;  /* 0x00000015ff15723e */ /* 0x000fc800000010ff */
[----:B------:R-:W-:Y:S01]  /*3600*/  PRMT R14, R21, 0x7610, R14 ;  /* 0x00007610150e7816 */ /* 0x000fe2000000000e */
[----:B------:R-:W-:-:S05]  /*3610*/  @P0 IMAD.MOV.U32 R21, RZ, RZ, R105 ;  /* 0x000000ffff150224 */ /* 0x000fca00078e0069 */
[----:B------:R1:W-:Y:S01]  /*3620*/  @P0 STG.E.U16 desc[UR38][R20.64+0x50], R14 ;  /* 0x0000500e14000986 */ /* 0x0003e2000c101526 */
[----:B------:R-:W-:Y:S02]  /*3630*/  ISETP.GT.AND P0, PT, R3, RZ, P5 ;  /* 0x000000ff0300720c */ /* 0x000fe40002f04270 */
[----:B-1----:R-:W-:-:S11]  /*3640*/  P2R R14, PR, RZ, 0x20 ;  /* 0x00000020ff0e7803 */ /* 0x002fd60000000000 */
[----:B------:R-:W-:Y:S05]  /*3650*/  @!P0 BRA `(.L_x_73) ;  /* 0x0000000000048947 */ /* 0x000fea0003800000 */
[----:B------:R1:W5:Y:S02]  /*3660*/  LDG.E.LTC128B.U16 R116, desc[UR38][R6.64+0x52] ;  /* 0x0000522606747981 */ /* 0x000364000c1e1520 */
.L_x_73:
[----:B------:R-:W-:Y:S05]  /*3670*/  BSYNC B1 ;  /* 0x0000000000017941 */ /* 0x000fea0003800000 */
.L_x_72:
        /* <DEDUP_REMOVED lines=11> */
.L_x_75:
[----:B------:R-:W-:Y:S05]  /*3730*/  BSYNC B1 ;  /* 0x0000000000017941 */ /* 0x000fea0003800000 */
.L_x_74:
        /* <DEDUP_REMOVED lines=9> */
.L_x_77:
[----:B------:R-:W-:Y:S05]  /*37d0*/  BSYNC B1 ;  /* 0x0000000000017941 */ /* 0x000fea0003800000 */
.L_x_76:
[----:B-----5:R-:W-:Y:S01]  /*37e0*/  IMAD.U32 R14, R116, 0x10000, RZ ;  /* 0x00010000740e7824 */ /* 0x020fe200078e00ff */
[----:B------:R-:W-:Y:S01]  /*37f0*/  ISETP.GT.AND P3, PT, R4, 0x30, PT ;  /* 0x000000300400780c */ /* 0x000fe20003f64270 */
[----:B------:R-:W-:Y:S02]  /*3800*/  BSSY B1, `(.L_x_78) ;  /* 0x0000008000017945 */ /* 0x000fe40003800000 */
[----:B------:R-:W-:-:S04]  /*3810*/  FMUL R14, R14, R91 ;  /* 0x0000005b0e0e7220 */ /* 0x000fc80000400000 */
[----:B------:R-:W-:-:S05]  /*3820*/  FFMA R14, R79, R90, R14 ;  /* 0x0000005a4f0e7223 */ /* 0x000fca000000000e */
[----:B------:R-:W-:-:S05]  /*3830*/  F2FP.BF16.F32.PACK_AB R14, RZ, R14 ;  /* 0x0000000eff0e723e */ /* 0x000fca00000010ff */
[----:B------:R0:W-:Y:S01]  /*3840*/  @P0 STG.E.U16 desc[UR38][R58.64+0x52], R14 ;  /* 0x0000520e3a000986 */ /* 0x0001e2000c101526 */
[----:B------:R-:W-:-:S13]  /*3850*/  ISETP.GT.AND P0, PT, R3, RZ, P3 ;  /* 0x000000ff0300720c */ /* 0x000fda0001f04270 */
[----:B0-----:R-:W-:Y:S05]  /*3860*/  @!P0 BRA `(.L_x_79) ;  /* 0x0000000000048947 */ /* 0x001fea0003800000 */
[----:B------:R0:W5:Y:S02]  /*3870*/  LDG.E.LTC128B.U16 R116, desc[UR38][R6.64+0x60] ;  /* 0x0000602606747981 */ /* 0x000164000c1e1520 */
.L_x_79:
[----:B------:R-:W-:Y:S05]  /*3880*/  BSYNC B1 ;  /* 0x0000000000017941 */ /* 0x000fea0003800000 */
.L_x_78:
        /* <DEDUP_REMOVED lines=13> */
.L_x_81:
[----:B------:R-:W-:Y:S05]  /*3960*/  BSYNC B1 ;  /* 0x0000000000017941 */ /* 0x000fea0003800000 */
.L_x_80:
        /* <DEDUP_REMOVED lines=11> */
.L_x_83:
[----:B------:R-:W-:Y:S05]  /*3a20*/  BSYNC B1 ;  /* 0x0000000000017941 */ /* 0x000fea0003800000 */
.L_x_82:
        /* <DEDUP_REMOVED lines=9> */
.L_x_85:
[----:B------:R-:W-:Y:S05]  /*3ac0*/  BSYNC B1 ;  /* 0x0000000000017941 */ /* 0x000fea0003800000 */
.L_x_84:
        /* <DEDUP_REMOVED lines=10> */
.L_x_87:
[----:B------:R-:W-:Y:S05]  /*3b70*/  BSYNC B1 ;  /* 0x0000000000017941 */ /* 0x000fea0003800000 */
.L_x_86:
        /* <DEDUP_REMOVED lines=8> */
[----:B------:R-:W-:-:S05]  /*3c00*/  IADD3 R20, P0, R15, R110, RZ ;  /* 0x0000006e0f147210 */ /* 0x000fca0007f1e0ff */
[----:B-1----:R-:W-:Y:S01]  /*3c10*/  IMAD.X R21, R5, 0x1, R111, P0 ;  /* 0x0000000105157824 */ /* 0x002fe200000e066f */
[----:B------:R-:W-:-:S05]  /*3c20*/  IADD3 R64, P0, R15, R110, RZ ;  /* 0x0000006e0f407210 */ /* 0x000fca0007f1e0ff */
[----:B------:R-:W-:Y:S01]  /*3c30*/  IMAD.X R65, R5, 0x1, R111, P0 ;  /* 0x0000000105417824 */ /* 0x000fe200000e066f */
[----:B------:R-:W-:-:S05]  /*3c40*/  IADD3 R14, P0, R15, R104, RZ ;  /* 0x000000680f0e7210 */ /* 0x000fca0007f1e0ff */
[----:B------:R-:W-:Y:S01]  /*3c50*/  IMAD.X R15, R5, 0x1, R105, P0 ;  /* 0x00000001050f7824 */ /* 0x000fe200000e0669 */
[----:B------:R-:W-:-:S04]  /*3c60*/  ISETP.GT.AND P0, PT, R4, 0x39, PT ;  /* 0x000000390400780c */ /* 0x000fc80003f04270 */
[----:B------:R-:W-:-:S13]  /*3c70*/  ISETP.GT.AND P4, PT, R3, RZ, P0 ;  /* 0x000000ff0300720c */ /* 0x000fda0000784270 */
[----:B------:R-:W-:Y:S05]  /*3c80*/  @!P4 BRA `(.L_x_89) ;  /* 0x000000000004c947 */ /* 0x000fea0003800000 */
[----:B------:R1:W5:Y:S02]  /*3c90*/  LDG.E.LTC128B.U16 R116, desc[UR38][R6.64+0x72] ;  /* 0x0000722606747981 */ /* 0x000364000c1e1520 */
.L_x_89:
[----:B------:R-:W-:Y:S05]  /*3ca0*/  BSYNC B1 ;  /* 0x0000000000017941 */ /* 0x000fea0003800000 */
.L_x_88:
        /* <DEDUP_REMOVED lines=9> */
.L_x_91:
[----:B------:R-:W-:Y:S05]  /*3d40*/  BSYNC B1 ;  /* 0x0000000000017941 */ /* 0x000fea0003800000 */
.L_x_90:
        /* <DEDUP_REMOVED lines=9> */
.L_x_93:
[----:B------:R-:W-:Y:S05]  /*3de0*/  BSYNC B1 ;  /* 0x0000000000017941 */ /* 0x000fea0003800000 */
.L_x_92:
[----:B-----5:R-:W-:-:S04]  /*3df0*/  IMAD.U32 R4, R116, 0x10000, RZ ;  /* 0x0001000074047824 */ /* 0x020fc800078e00ff */
[----:B------:R-:W-:-:S04]  /*3e00*/  FMUL R4, R4, R91 ;  /* 0x0000005b04047220 */ /* 0x000fc80000400000 */
[----:B------:R-:W-:-:S05]  /*3e10*/  FFMA R4, R87, R90, R4 ;  /* 0x0000005a57047223 */ /* 0x000fca0000000004 */
[----:B------:R-:W-:-:S04]  /*3e20*/  F2FP.BF16.F32.PACK_AB R4, RZ, R4 ;  /* 0x00000004ff04723e */ /* 0x000fc800000010ff */
[----:B-1-34-:R-:W-:-:S05]  /*3e30*/  PRMT R6, R4, 0x7610, R6 ;  /* 0x0000761004067816 */ /* 0x01afca0000000006 */
[----:B------:R1:W-:Y:S01]  /*3e40*/  @P4 STG.E.U16 desc[UR38][R58.64+0x72], R6 ;  /* 0x000072063a004986 */ /* 0x0003e2000c101526 */
[----:B------:R-:W-:-:S13]  /*3e50*/  ISETP.GT.AND P4, PT, R3, 0x80, P6 ;  /* 0x000000800300780c */ /* 0x000fda0003784270 */
[----:B------:R-:W3:Y:S01]  /*3e60*/  @P4 LDG.E.LTC128B.U16 R116, desc[UR38][R62.64] ;  /* 0x000000263e744981 */ /* 0x000ee2000c1e1520 */
[----:B------:R-:W-:Y:S01]  /*3e70*/  BSSY B1, `(.L_x_94) ;  /* 0x000000a000017945 */ /* 0x000fe20003800000 */
[----:B---3--:R-:W-:-:S04]  /*3e80*/  IMAD.U32 R4, R116, 0x10000, RZ ;  /* 0x0001000074047824 */ /* 0x008fc800078e00ff */
[----:B------:R-:W-:-:S04]  /*3e90*/  FMUL R5, R4, R91 ;  /* 0x0000005b04057220 */ /* 0x000fc80000400000 */
[----:B------:R-:W-:-:S05]  /*3ea0*/  FFMA R5, R24, R90, R5 ;  /* 0x0000005a18057223 */ /* 0x000fca0000000005 */
[----:B------:R-:W-:-:S05]  /*3eb0*/  F2FP.BF16.F32.PACK_AB R5, RZ, R5 ;  /* 0x00000005ff05723e */ /* 0x000fca00000010ff */
[----:B------:R1:W-:Y:S01]  /*3ec0*/  @P4 STG.E.U16 desc[UR38][R14.64], R5 ;  /* 0x000000050e004986 */ /* 0x0003e2000c101526 */
[----:B------:R-:W-:-:S04]  /*3ed0*/  ISETP.NE.AND P4, PT, R118, RZ, PT ;  /* 0x000000ff7600720c */ /* 0x000fc80003f85270 */
[----:B------:R-:W-:-:S13]  /*3ee0*/  ISETP.GT.AND P4, PT, R3, 0x80, P4 ;  /* 0x000000800300780c */ /* 0x000fda0002784270 */
[----:B-1----:R-:W-:Y:S05]  /*3ef0*/  @!P4 BRA `(.L_x_95) ;  /* 0x000000000004c947 */ /* 0x002fea0003800000 */
[----:B------:R1:W5:Y:S02]  /*3f00*/  LDG.E.LTC128B.U16 R116, desc[UR38][R60.64+0x2] ;  /* 0x000002263c747981 */ /* 0x000364000c1e1520 */
.L_x_95:
[----:B------:R-:W-:Y:S05]  /*3f10*/  BSYNC B1 ;  /* 0x0000000000017941 */ /* 0x000fea0003800000 */
.L_x_94:
[----:B-----5:R-:W-:Y:S01]  /*3f20*/  IMAD.U32 R4, R116, 0x10000, RZ ;  /* 0x0001000074047824 */ /* 0x020fe200078e00ff */
[----:B------:R-:W-:Y:S01]  /*3f30*/  ISETP.GT.AND P6, PT, R3, 0x88, P6 ;  /* 0x000000880300780c */ /* 0x000fe200037c4270 */
        /* <DEDUP_REMOVED lines=8> */
[----:B------:R-:W-:Y:S05]  /*3fc0*/  @!P6 BRA `(.L_x_97) ;  /* 0x000000000004e947 */ /* 0x000fea0003800000 */
[----:B------:R4:W5:Y:S02]  /*3fd0*/  LDG.E.LTC128B.U16 R116, desc[UR38][R8.64] ;  /* 0x0000002608747981 */ /* 0x000964000c1e1520 */
.L_x_97:
[----:B------:R-:W-:Y:S05]  /*3fe0*/  BSYNC B1 ;  /* 0x0000000000017941 */ /* 0x000fea0003800000 */
.L_x_96:
[----:B---3-5:R-:W-:Y:S01]  /*3ff0*/  IMAD.U32 R4, R116, 0x10000, RZ ;  /* 0x0001000074047824 */ /* 0x028fe200078e00ff */
[----:B------:R-:W-:Y:S01]  /*4000*/  ISETP.NE.AND P4, PT, R118, RZ, PT ;  /* 0x000000ff7600720c */ /* 0x000fe20003f85270 */
[----:B------:R-:W-:Y:S02]  /*4010*/  BSSY B1, `(.L_x_98) ;  /* 0x0000008000017945 */ /* 0x000fe40003800000 */
[----:B------:R-:W-:Y:S01]  /*4020*/  FMUL R5, R4, R91 ;  /* 0x0000005b04057220 */ /* 0x000fe20000400000 */
[----:B------:R-:W-:-:S03]  /*4030*/  ISETP.GT.AND P4, PT, R3, 0x88, P4 ;  /* 0x000000880300780c */ /* 0x000fc60002784270 */
[----:B------:R-:W-:-:S05]  /*4040*/  FFMA R5, R26, R90, R5 ;  /* 0x0000005a1a057223 */ /* 0x000fca0000000005 */
[----:B------:R-:W-:-:S05]  /*4050*/  F2FP.BF16.F32.PACK_AB R5, RZ, R5 ;  /* 0x00000005ff05723e */ /* 0x000fca00000010ff */
[----:B------:R3:W-:Y:S01]  /*4060*/  @P6 STG.E.U16 desc[UR38][R20.64], R5 ;  /* 0x0000000514006986 */ /* 0x0007e2000c101526 */
[----:B------:R-:W-:Y:S05]  /*4070*/  @!P4 BRA `(.L_x_99) ;  /* 0x000000000004c947 */ /* 0x000fea0003800000 */
[----:B------:R0:W5:Y:S02]  /*4080*/  LDG.E.LTC128B.U16 R116, desc[UR38][R12.64+0x2] ;  /* 0x000002260c747981 */ /* 0x000164000c1e1520 */
.L_x_99:
[----:B------:R-:W-:Y:S05]  /*4090*/  BSYNC B1 ;  /* 0x0000000000017941 */ /* 0x000fea0003800000 */
.L_x_98:
[----:B-----5:R-:W-:Y:S01]  /*40a0*/  IMAD.U32 R4, R116, 0x10000, RZ ;  /* 0x0001000074047824 */ /* 0x020fe200078e00ff */
[----:B------:R-:W-:Y:S01]  /*40b0*/  ISETP.NE.AND P6, PT, R117, RZ, PT ;  /* 0x000000ff7500720c */ /* 0x000fe20003fc5270 */
[----:B------:R-:W-:Y:S02]  /*40c0*/  BSSY B1, `(.L_x_100) ;  /* 0x0000008000017945 */ /* 0x000fe40003800000 */
[----:B------:R-:W-:-:S04]  /*40d0*/  FMUL R4, R4, R91 ;  /* 0x0000005b04047220 */ /* 0x000fc80000400000 */
[----:B------:R-:W-:-:S05]  /*40e0*/  FFMA R4, R27, R90, R4 ;  /* 0x0000005a1b047223 */ /* 0x000fca0000000004 */
[----:B------:R-:W-:-:S05]  /*40f0*/  F2FP.BF16.F32.PACK_AB R4, RZ, R4 ;  /* 0x00000004ff04723e */ /* 0x000fca00000010ff */
[----:B------:R0:W-:Y:S01]  /*4100*/  @P4 STG.E.U16 desc[UR38][R64.64+0x2], R4 ;  /* 0x0000020440004986 */ /* 0x0001e2000c101526 */
[----:B------:R-:W-:-:S13]  /*4110*/  ISETP.GT.AND P4, PT, R3, 0x80, P6 ;  /* 0x000000800300780c */ /* 0x000fda0003784270 */
[----:B0-----:R-:W-:Y:S05]  /*4120*/  @!P4 BRA `(.L_x_101) ;  /* 0x000000000004c947 */ /* 0x001fea0003800000 */
[----:B------:R0:W5:Y:S02]  /*4130*/  LDG.E.LTC128B.U16 R116, desc[UR38][R60.64+0x10] ;  /* 0x000010263c747981 */ /* 0x000164000c1e1520 */
.L_x_101:
[----:B------:R-:W-:Y:S05]  /*4140*/  BSYNC B1 ;  /* 0x0000000000017941 */ /* 0x000fea0003800000 */
.L_x_100:
[----:B-----5:R-:W-:Y:S01]  /*4150*/  IMAD.U32 R4, R116, 0x10000, RZ ;  /* 0x0001000074047824 */ /* 0x020fe200078e00ff */
[----:B------:R-:W-:Y:S01]  /*4160*/  ISETP.NE.AND P6, PT, R119, RZ, PT ;  /* 0x000000ff7700720c */ /* 0x000fe20003fc5270 */
[----:B------:R-:W-:Y:S02]  /*4170*/  BSSY B1, `(.L_x_102) ;  /* 0x000000b000017945 */ /* 0x000fe40003800000 */
[----:B---3--:R-:W-:Y:S01]  /*4180*/  FMUL R5, R4, R91 ;  /* 0x0000005b04057220 */ /* 0x008fe20000400000 */
[----:B------:R-:W-:-:S03]  /*4190*/  @P4 IMAD.MOV.U32 R4, RZ, RZ, R14 ;  /* 0x000000ffff044224 */ /* 0x000fc600078e000e */
[----:B------:R-:W-:-:S05]  /*41a0*/  FFMA R5, R28, R90, R5 ;  /* 0x0000005a1c057223 */ /* 0x000fca0000000005 */
[----:B------:R-:W-:-:S04]  /*41b0*/  F2FP.BF16.F32.PACK_AB R5, RZ, R5 ;  /* 0x00000005ff05723e */ /* 0x000fc800000010ff */
[----:B------:R-:W-:Y:S01]  /*41c0*/  PRMT R6, R5, 0x7610, R6 ;  /* 0x0000761005067816 */ /* 0x000fe20000000006 */
[----:B------:R-:W-:-:S05]  /*41d0*/  @P4 IMAD.MOV.U32 R5, RZ, RZ, R15 ;  /* 0x000000ffff054224 */ /* 0x000fca00078e000f */
[----:B------:R3:W-:Y:S01]  /*41e0*/  @P4 STG.E.U16 desc[UR38][R4.64+0x10], R6 ;  /* 0x0000100604004986 */ /* 0x0007e2000c101526 */
[----:B------:R-:W-:-:S13]  /*41f0*/  ISETP.GT.AND P4, PT, R3, 0x80, P6 ;  /* 0x000000800300780c */ /* 0x000fda0003784270 */
[----:B---3--:R-:W-:Y:S05]  /*4200*/  @!P4 BRA `(.L_x_103) ;  /* 0x000000000004c947 */ /* 0x008fea0003800000 */
[----:B------:R3:W5:Y:S02]  /*4210*/  LDG.E.LTC128B.U16 R116, desc[UR38][R60.64+0x12] ;  /* 0x000012263c747981 */ /* 0x000764000c1e1520 */
.L_x_103:
[----:B------:R-:W-:Y:S05]  /*4220*/  BSYNC B1 ;  /* 0x0000000000017941 */ /* 0x000fea0003800000 */
.L_x_102:
[----:B-----5:R-:W-:Y:S01]  /*4230*/  IMAD.U32 R4, R116, 0x10000, RZ ;  /* 0x0001000074047824 */ /* 0x020fe200078e00ff */
[----:B------:R-:W-:Y:S01]  /*4240*/  BSSY B1, `(.L_x_104) ;  /* 0x000000c000017945 */ /* 0x000fe20003800000 */
[----:B------:R-:W-:Y:S02]  /*4250*/  @P4 IMAD.MOV.U32 R5, RZ, RZ, R15 ;  /* 0x000000ffff054224 */ /* 0x000fe400078e000f */
[----:B------:R-:W-:-:S04]  /*4260*/  FMUL R4, R4, R91 ;  /* 0x0000005b04047220 */ /* 0x000fc80000400000 */
[----:B------:R-:W-:-:S05]  /*4270*/  FFMA R4, R29, R90, R4 ;  /* 0x0000005a1d047223 */ /* 0x000fca0000000004 */
[----:B------:R-:W-:-:S04]  /*4280*/  F2FP.BF16.F32.PACK_AB R4, RZ, R4 ;  /* 0x00000004ff04723e */ /* 0x000fc800000010ff */
[----:B------:R-:W-:Y:S01]  /*4290*/  PRMT R6, R4, 0x7610, R6 ;  /* 0x0000761004067816 */ /* 0x000fe20000000006 */
[----:B------:R-:W-:-:S05]  /*42a0*/  @P4 IMAD.MOV.U32 R4, RZ, RZ, R14 ;  /* 0x000000ffff044224 */ /* 0x000fca00078e000e */
[----:B------:R0:W-:Y:S01]  /*42b0*/  @P4 STG.E.U16 desc[UR38][R4.64+0x12], R6 ;  /* 0x0000120604004986 */ /* 0x0001e2000c101526 */
[----:B------:R-:W-:-:S04]  /*42c0*/  ISETP.NE.AND P4, PT, R117, RZ, PT ;  /* 0x000000ff7500720c */ /* 0x000fc80003f85270 */
[----:B------:R-:W-:-:S13]  /*42d0*/  ISETP.GT.AND P4, PT, R3, 0x88, P4 ;  /* 0x000000880300780c */ /* 0x000fda0002784270 */
[----:B0-----:R-:W-:Y:S05]  /*42e0*/  @!P4 BRA `(.L_x_105) ;  /* 0x000000000004c947 */ /* 0x001fea0003800000 */
[----:B------:R0:W5:Y:S02]  /*42f0*/  LDG.E.LTC128B.U16 R116, desc[UR38][R12.64+0x10] ;  /* 0x000010260c747981 */ /* 0x000164000c1e1520 */
.L_x_105:
[----:B------:R-:W-:Y:S05]  /*4300*/  BSYNC B1 ;  /* 0x0000000000017941 */ /* 0x000fea0003800000 */
.L_x_104:
        /* <DEDUP_REMOVED lines=9> */
.L_x_107:
[----:B------:R-:W-:Y:S05]  /*43a0*/  BSYNC B1 ;  /* 0x0000000000017941 */ /* 0x000fea0003800000 */
.L_x_106:
[----:B-----5:R-:W-:Y:S01]  /*43b0*/  IMAD.U32 R4, R116, 0x10000, RZ ;  /* 0x0001000074047824 */ /* 0x020fe200078e00ff */
[----:B------:R-:W-:Y:S01]  /*43c0*/  ISETP.NE.AND P6, PT, R120, RZ, PT ;  /* 0x000000ff7800720c */ /* 0x000fe20003fc5270 */
        /* <DEDUP_REMOVED lines=8> */
[----:B------:R-:W-:-:S13]  /*4450*/  ISETP.GT.AND P4, PT, R3, 0x80, P6 ;  /* 0x000000800300780c */ /* 0x000fda0003784270 */
[----:B0-----:R-:W-:Y:S05]  /*4460*/  @!P4 BRA `(.L_x_109) ;  /* 0x000000000004c947 */ /* 0x001fea0003800000 */
[----:B------:R0:W5:Y:S02]  /*4470*/  LDG.E.LTC128B.U16 R116, desc[UR38][R60.64+0x20] ;  /* 0x000020263c747981 */ /* 0x000164000c1e1520 */
.L_x_109:
[----:B------:R-:W-:Y:S05]  /*4480*/  BSYNC B1 ;  /* 0x0000000000017941 */ /* 0x000fea0003800000 */
.L_x_108:
[----:B-----5:R-:W-:Y:S01]  /*4490*/  IMAD.U32 R4, R116, 0x10000, RZ ;  /* 0x0001000074047824 */ /* 0x020fe200078e00ff */
[----:B------:R-:W-:Y:S01]  /*44a0*/  ISETP.NE.AND P6, PT, R23, RZ, PT ;  /* 0x000000ff1700720c */ /* 0x000fe20003fc5270 */
[----:B------:R-:W-:Y:S02]  /*44b0*/  BSSY B1, `(.L_x_110) ;  /* 0x000000b000017945 */ /* 0x000fe40003800000 */
[----:B------:R-:W-:Y:S01]  /*44c0*/  FMUL R5, R4, R91 ;  /* 0x0000005b04057220 */ /* 0x000fe20000400000 */
[----:B------:R-:W-:-:S03]  /*44d0*/  @P4 IMAD.MOV.U32 R4, RZ, RZ, R14 ;  /* 0x000000ffff044224 */ /* 0x000fc600078e000e */
        /* <DEDUP_REMOVED lines=8> */
.L_x_111:
[----:B------:R-:W-:Y:S05]  /*4560*/  BSYNC B1 ;  /* 0x0000000000017941 */ /* 0x000fea0003800000 */
.L_x_110:
        /* <DEDUP_REMOVED lines=13> */
.L_x_113:
[----:B------:R-:W-:Y:S05]  /*4640*/  BSYNC B1 ;  /* 0x0000000000017941 */ /* 0x000fea0003800000 */
.L_x_112:
[----:B-----5:R-:W-:Y:S01]  /*4650*/  IMAD.U32 R4, R116, 0x10000, RZ ;  /* 0x0001000074047824 */ /* 0x020fe200078e00ff */
[----:B------:R-:W-:Y:S03]  /*4660*/  BSSY B1, `(.L_x_114) ;  /* 0x000000b000017945 */ /* 0x000fe60003800000 */
        /* <DEDUP_REMOVED lines=10> */
.L_x_115:
[----:B------:R-:W-:Y:S05]  /*4710*/  BSYNC B1 ;  /* 0x0000000000017941 */ /* 0x000fea0003800000 */
.L_x_114:
        /* <DEDUP_REMOVED lines=13> */
.L_x_117:
[----:B------:R-:W-:Y:S05]  /*47f0*/  BSYNC B1 ;  /* 0x0000000000017941 */ /* 0x000fea0003800000 */
.L_x_116:
        /* <DEDUP_REMOVED lines=13> */
.L_x_119:
[----:B------:R-:W-:Y:S05]  /*48d0*/  BSYNC B1 ;  /* 0x0000000000017941 */ /* 0x000fea0003800000 */
.L_x_118:
        /* <DEDUP_REMOVED lines=13> */
.L_x_121:
[----:B------:R-:W-:Y:S05]  /*49b0*/  BSYNC B1 ;  /* 0x0000000000017941 */ /* 0x000fea0003800000 */
.L_x_120:
        /* <DEDUP_REMOVED lines=12> */
.L_x_123:
[----:B------:R-:W-:Y:S05]  /*4a80*/  BSYNC B1 ;  /* 0x0000000000017941 */ /* 0x000fea0003800000 */
.L_x_122:
        /* <DEDUP_REMOVED lines=13> */
.L_x_125:
[----:B------:R-:W-:Y:S05]  /*4b60*/  BSYNC B1 ;  /* 0x0000000000017941 */ /* 0x000fea0003800000 */
.L_x_124:
        /* <DEDUP_REMOVED lines=13> */
.L_x_127:
[----:B------:R-:W-:Y:S05]  /*4c40*/  BSYNC B1 ;  /* 0x0000000000017941 */ /* 0x000fea0003800000 */
.L_x_126:
        /* <DEDUP_REMOVED lines=13> */
.L_x_129:
[----:B------:R-:W-:Y:S05]  /*4d20*/  BSYNC B1 ;  /* 0x0000000000017941 */ /* 0x000fea0003800000 */
.L_x_128:
        /* <DEDUP_REMOVED lines=12> */
.L_x_131:
[----:B------:R-:W-:Y:S05]  /*4df0*/  BSYNC B1 ;  /* 0x0000000000017941 */ /* 0x000fea0003800000 */
.L_x_130:
        /* <DEDUP_REMOVED lines=13> */
.L_x_133:
[----:B------:R-:W-:Y:S05]  /*4ed0*/  BSYNC B1 ;  /* 0x0000000000017941 */ /* 0x000fea0003800000 */
.L_x_132:
        /* <DEDUP_REMOVED lines=12> */
.L_x_135:
[----:B------:R-:W-:Y:S05]  /*4fa0*/  BSYNC B1 ;  /* 0x0000000000017941 */ /* 0x000fea0003800000 */
.L_x_134:
        /* <DEDUP_REMOVED lines=12> */
.L_x_137:
[----:B------:R-:W-:Y:S05]  /*5070*/  BSYNC B1 ;  /* 0x0000000000017941 */ /* 0x000fea0003800000 */
.L_x_136:
[----:B-----5:R-:W-:Y:S01]  /*5080*/  IMAD.U32 R4, R116, 0x10000, RZ ;  /* 0x0001000074047824 */ /* 0x020fe200078e00ff */
[----:B------:R-:W-:Y:S01]  /*5090*/  ISETP.GT.AND P5, PT, R3, 0x88, P5 ;  /* 0x000000880300780c */ /* 0x000fe20002fa4270 */
        /* <DEDUP_REMOVED lines=8> */
[----:B------:R-:W-:Y:S05]  /*5120*/  @!P5 BRA `(.L_x_139) ;  /* 0x000000000004d947 */ /* 0x000fea0003800000 */
[----:B------:R0:W5:Y:S02]  /*5130*/  LDG.E.LTC128B.U16 R116, desc[UR38][R12.64+0x52] ;  /* 0x000052260c747981 */ /* 0x000164000c1e1520 */
.L_x_139:
[----:B------:R-:W-:Y:S05]  /*5140*/  BSYNC B1 ;  /* 0x0000000000017941 */ /* 0x000fea0003800000 */
.L_x_138:
[----:B0----5:R-:W-:Y:S01]  /*5150*/  IMAD.U32 R4, R116, 0x10000, RZ ;  /* 0x0001000074047824 */ /* 0x021fe200078e00ff */
        /* <DEDUP_REMOVED lines=11> */
.L_x_141:
[----:B------:R-:W-:Y:S05]  /*5210*/  BSYNC B1 ;  /* 0x0000000000017941 */ /* 0x000fea0003800000 */
.L_x_140:
[----:B0----5:R-:W-:Y:S01]  /*5220*/  IMAD.U32 R4, R116, 0x10000, RZ ;  /* 0x0001000074047824 */ /* 0x021fe200078e00ff */
        /* <DEDUP_REMOVED lines=11> */
.L_x_143:
[----:B------:R-:W-:Y:S05]  /*52e0*/  BSYNC B1 ;  /* 0x0000000000017941 */ /* 0x000fea0003800000 */
.L_x_142:
        /* <DEDUP_REMOVED lines=12> */
.L_x_145:
[----:B------:R-:W-:Y:S05]  /*53b0*/  BSYNC B1 ;  /* 0x0000000000017941 */ /* 0x000fea0003800000 */
.L_x_144:
        /* <DEDUP_REMOVED lines=12> */
.L_x_147:
[----:B------:R-:W-:Y:S05]  /*5480*/  BSYNC B1 ;  /* 0x0000000000017941 */ /* 0x000fea0003800000 */
.L_x_146:
        /* <DEDUP_REMOVED lines=12> */
.L_x_149:
[----:B------:R-:W-:Y:S05]  /*5550*/  BSYNC B1 ;  /* 0x0000000000017941 */ /* 0x000fea0003800000 */
.L_x_148:
        /* <DEDUP_REMOVED lines=12> */
.L_x_151:
[----:B------:R-:W-:Y:S05]  /*5620*/  BSYNC B1 ;  /* 0x0000000000017941 */ /* 0x000fea0003800000 */
.L_x_150:
        /* <DEDUP_REMOVED lines=9> */
.L_x_153:
[----:B------:R-:W-:Y:S05]  /*56c0*/  BSYNC B1 ;  /* 0x0000000000017941 */ /* 0x000fea0003800000 */
.L_x_152:
        /* <DEDUP_REMOVED lines=12> */
.L_x_155:
[----:B------:R-:W-:Y:S05]  /*5790*/  BSYNC B1 ;  /* 0x0000000000017941 */ /* 0x000fea0003800000 */
.L_x_154:
[----:B------:R-:W-:Y:S05]  /*57a0*/  @!P0 BRA `(.L_x_156) ;  /* 0x0000001400848947 */ /* 0x000fea0003800000 */
[----:B-----5:R-:W-:-:S04]  /*57b0*/  IMAD.U32 R116, R116, 0x10000, RZ ;  /* 0x0001000074747824 */ /* 0x020fc800078e00ff */
[----:B------:R-:W-:-:S04]  /*57c0*/  FMUL R116, R116, R91 ;  /* 0x0000005b74747220 */ /* 0x000fc80000400000 */
[----:B------:R-:W-:-:S05]  /*57d0*/  FFMA R116, R55, R90, R116 ;  /* 0x0000005a37747223 */ /* 0x000fca0000000074 */
[----:B------:R-:W-:-:S05]  /*57e0*/  F2FP.BF16.F32.PACK_AB R116, RZ, R116 ;  /* 0x00000074ff74723e */ /* 0x000fca00000010ff */
[----:B------:R0:W-:Y:S01]  /*57f0*/  STG.E.U16 desc[UR38][R10.64+0x72], R116 ;  /* 0x000072740a007986 */ /* 0x0001e2000c101526 */
[----:B------:R-:W-:Y:S05]  /*5800*/  BRA `(.L_x_156) ;  /* 0x00000014006c7947 */ /* 0x000fea0003800000 */
.L_x_33:
[----:B------:R-:W-:Y:S01]  /*5810*/  ULDC.64 UR4, c[0x0][0x5c0] ;  /* 0x0001700000047ab9 */ /* 0x000fe20000000a00 */
[-C--:B------:R-:W-:Y:S01]  /*5820*/  FMUL R56, R56, R90.reuse ;  /* 0x0000005a38387220 */ /* 0x080fe20000400000 */
[----:B------:R-:W-:Y:S01]  /*5830*/  LEA R10, P1, R112, UR4, 0x1 ;  /* 0x00000004700a7c11 */ /* 0x000fe2000f8208ff */
[----:B------:R-:W-:Y:S01]  /*5840*/  IMAD.SHL.U32 R7, R92, 0x2, RZ ;  /* 0x000000025c077824 */ /* 0x000fe200078e00ff */
[----:B------:R-:W-:Y:S01]  /*5850*/  ISETP.GT.AND P3, PT, R4, 0x1, PT ;  /* 0x000000010400780c */ /* 0x000fe20003f64270 */
[----:B------:R-:W-:Y:S01]  /*5860*/  FMUL R57, R57, R90 ;  /* 0x0000005a39397220 */ /* 0x000fe20000400000 */
[----:B------:R-:W-:Y:S01]  /*5870*/  F2FP.BF16.F32.PACK_AB R56, RZ, R56 ;  /* 0x00000038ff38723e */ /* 0x000fe200000010ff */
[-C--:B------:R-:W-:Y:S01]  /*5880*/  FMUL R58, R58, R90.reuse ;  /* 0x0000005a3a3a7220 */ /* 0x080fe20000400000 */
[----:B------:R-:W-:Y:S01]  /*5890*/  LEA.HI.X R11, R112, UR5, R105, 0x1, P1 ;  /* 0x00000005700b7c11 */ /* 0x000fe200088f0c69 */
[-C--:B------:R-:W-:Y:S01]  /*58a0*/  FMUL R59, R59, R90.reuse ;  /* 0x0000005a3b3b7220 */ /* 0x080fe20000400000 */
[----:B------:R-:W-:Y:S01]  /*58b0*/  ISETP.GT.AND P1, PT, R3, RZ, P3 ;  /* 0x000000ff0300720c */ /* 0x000fe20001f24270 */
[----:B------:R-:W-:Y:S01]  /*58c0*/  IMAD.SHL.U32 R23, R93, 0x2, RZ ;  /* 0x000000025d177824 */ /* 0x000fe200078e00ff */
[----:B------:R-:W-:Y:S01]  /*58d0*/  ISETP.GT.AND P2, PT, R3, 0x8, P6 ;  /* 0x000000080300780c */ /* 0x000fe20003744270 */
[----:B------:R-:W-:Y:S01]  /*58e0*/  @P0 STG.E.U16 desc[UR38][R10.64], R56 ;  /* 0x000000380a000986 */ /* 0x000fe2000c101526 */
[----:B------:R-:W-:Y:S01]  /*58f0*/  SHF.L.U64.HI R5, R92, 0x1, R95 ;  /* 0x000000015c057819 */ /* 0x000fe2000001025f */
[----:B------:R-:W-:Y:S01]  /*5900*/  FMUL R60, R60, R90 ;  /* 0x0000005a3c3c7220 */ /* 0x000fe20000400000 */
[----:B------:R-:W-:Y:S01]  /*5910*/  IADD3 R8, P0, R7, R10, RZ ;  /* 0x0000000a07087210 */ /* 0x000fe20007f1e0ff */
[-C--:B------:R-:W-:Y:S01]  /*5920*/  FMUL R61, R61, R90.reuse ;  /* 0x0000005a3d3d7220 */ /* 0x080fe20000400000 */
[----:B------:R-:W-:Y:S01]  /*5930*/  F2FP.BF16.F32.PACK_AB R57, RZ, R57 ;  /* 0x00000039ff39723e */ /* 0x000fe200000010ff */
[----:B------:R-:W-:Y:S01]  /*5940*/  FMUL R63, R63, R90 ;  /* 0x0000005a3f3f7220 */ /* 0x000fe20000400000 */
[----:B------:R-:W-:Y:S01]  /*5950*/  F2FP.BF16.F32.PACK_AB R58, RZ, R58 ;  /* 0x0000003aff3a723e */ /* 0x000fe200000010ff */
[----:B------:R-:W-:Y:S01]  /*5960*/  IMAD.X R9, R5, 0x1, R11, P0 ;  /* 0x0000000105097824 */ /* 0x000fe200000e060b */
[----:B------:R-:W-:Y:S01]  /*5970*/  ISETP.GT.AND P0, PT, R3, 0x8, P3 ;  /* 0x000000080300780c */ /* 0x000fe20001f04270 */
[----:B------:R-:W-:Y:S01]  /*5980*/  @P1 STG.E.U16 desc[UR38][R10.64+0x2], R57 ;  /* 0x000002390a001986 */ /* 0x000fe2000c101526 */
[----:B------:R-:W-:Y:S01]  /*5990*/  F2FP.BF16.F32.PACK_AB R59, RZ, R59 ;  /* 0x0000003bff3b723e */ /* 0x000fe200000010ff */
[----:B------:R-:W-:Y:S01]  /*59a0*/  FMUL R62, R62, R90 ;  /* 0x0000005a3e3e7220 */ /* 0x000fe20000400000 */
[----:B------:R-:W-:Y:S01]  /*59b0*/  SHF.L.U64.HI R13, R93, 0x1, R94 ;  /* 0x000000015d0d7819 */ /* 0x000fe2000001025e */
[----:B------:R-:W-:Y:S01]  /*59c0*/  @P2 STG.E.U16 desc[UR38][R8.64], R58 ;  /* 0x0000003a08002986 */ /* 0x000fe2000c101526 */
[----:B------:R-:W-:Y:S01]  /*59d0*/  IADD3 R6, P1, P2, R23, R10, R7 ;  /* 0x0000000a17067210 */ /* 0x000fe20007a3e007 */
[-C--:B------:R-:W-:Y:S01]  /*59e0*/  FMUL R64, R64, R90.reuse ;  /* 0x0000005a40407220 */ /* 0x080fe20000400000 */
[C---:B------:R-:W-:Y:S01]  /*59f0*/  ISETP.GT.AND P4, PT, R4.reuse, 0x8, PT ;  /* 0x000000080400780c */ /* 0x040fe20003f84270 */
[-C--:B------:R-:W-:Y:S01]  /*5a00*/  FMUL R65, R65, R90.reuse ;  /* 0x0000005a41417220 */ /* 0x080fe20000400000 */
[----:B------:R-:W-:Y:S01]  /*5a10*/  ISETP.GT.AND P3, PT, R4, 0x9, PT ;  /* 0x000000090400780c */ /* 0x000fe20003f64270 */
[-C--:B------:R-:W-:Y:S01]  /*5a20*/  FMUL R66, R66, R90.reuse ;  /* 0x0000005a42427220 */ /* 0x080fe20000400000 */
[----:B------:R-:W-:Y:S01]  /*5a30*/  IADD3.X R7, R13, R11, R5, P1, P2 ;  /* 0x0000000b0d077210 */ /* 0x000fe20000fe4405 */
[----:B------:R-:W-:Y:S01]  /*5a40*/  @P0 STG.E.U16 desc[UR38][R8.64+0x2], R59 ;  /* 0x0000023b08000986 */ /* 0x000fe2000c101526 */
[----:B------:R-:W-:Y:S01]  /*5a50*/  ISETP.GT.AND P1, PT, R3, RZ, P4 ;  /* 0x000000ff0300720c */ /* 0x000fe20002724270 */
[-C--:B------:R-:W-:Y:S01]  /*5a60*/  FMUL R67, R67, R90.reuse ;  /* 0x0000005a43437220 */ /* 0x080fe20000400000 */
[----:B------:R-:W-:Y:S01]  /*5a70*/  ISETP.GT.AND P0, PT, R3, RZ, P3 ;  /* 0x000000ff0300720c */ /* 0x000fe20001f04270 */
[----:B------:R-:W-:Y:S01]  /*5a80*/  FMUL R68, R68, R90 ;  /* 0x0000005a44447220 */ /* 0x000fe20000400000 */
[----:B------:R-:W-:Y:S01]  /*5a90*/  F2FP.BF16.F32.PACK_AB R60, RZ, R60 ;  /* 0x0000003cff3c723e */ /* 0x000fe200000010ff */
[-C--:B------:R-:W-:Y:S01]  /*5aa0*/  FMUL R69, R69, R90.reuse ;  /* 0x0000005a45457220 */ /* 0x080fe20000400000 */
[----:B------:R-:W-:Y:S01]  /*5ab0*/  F2FP.BF16.F32.PACK_AB R61, RZ, R61 ;  /* 0x0000003dff3d723e */ /* 0x000fe200000010ff */
[-C--:B------:R-:W-:Y:S01]  /*5ac0*/  FMUL R70, R70, R90.reuse ;  /* 0x0000005a46467220 */ /* 0x080fe20000400000 */
[----:B------:R-:W-:Y:S01]  /*5ad0*/  F2FP.BF16.F32.PACK_AB R63, RZ, R63 ;  /* 0x0000003fff3f723e */ /* 0x000fe200000010ff */
[----:B------:R-:W-:Y:S01]  /*5ae0*/  FMUL R71, R71, R90 ;  /* 0x0000005a47477220 */ /* 0x000fe20000400000 */
[----:B------:R-:W-:Y:S01]  /*5af0*/  F2FP.BF16.F32.PACK_AB R62, RZ, R62 ;  /* 0x0000003eff3e723e */ /* 0x000fe200000010ff */
[----:B------:R-:W-:Y:S01]  /*5b00*/  FMUL R72, R72, R90 ;  /* 0x0000005a48487220 */ /* 0x000fe20000400000 */
[----:B------:R-:W-:Y:S01]  /*5b10*/  F2FP.BF16.F32.PACK_AB R64, RZ, R64 ;  /* 0x00000040ff40723e */ /* 0x000fe200000010ff */
[----:B------:R-:W-:Y:S01]  /*5b20*/  @P1 STG.E.U16 desc[UR38][R10.64+0x10], R60 ;  /* 0x0000103c0a001986 */ /* 0x000fe2000c101526 */
[----:B------:R-:W-:Y:S01]  /*5b30*/  ISETP.GT.AND P1, PT, R3, 0x8, P4 ;  /* 0x000000080300780c */ /* 0x000fe20002724270 */
[-C--:B------:R-:W-:Y:S01]  /*5b40*/  FMUL R73, R73, R90.reuse ;  /* 0x0000005a49497220 */ /* 0x080fe20000400000 */
[----:B------:R-:W-:Y:S01]  /*5b50*/  ISETP.GT.AND P2, PT, R4, 0x11, PT ;  /* 0x000000110400780c */ /* 0x000fe20003f44270 */
[----:B------:R-:W-:Y:S01]  /*5b60*/  @P0 STG.E.U16 desc[UR38][R10.64+0x12], R61 ;  /* 0x0000123d0a000986 */ /* 0x000fe2000c101526 */
[----:B------:R-:W-:Y:S01]  /*5b70*/  ISETP.GT.AND P0, PT, R3, 0x8, P3 ;  /* 0x000000080300780c */ /* 0x000fe20001f04270 */
[-C--:B------:R-:W-:Y:S01]  /*5b80*/  FMUL R74, R74, R90.reuse ;  /* 0x0000005a4a4a7220 */ /* 0x080fe20000400000 */
[----:B------:R-:W-:Y:S01]  /*5b90*/  ISETP.GT.AND P3, PT, R4, 0x10, PT ;  /* 0x000000100400780c */ /* 0x000fe20003f64270 */
[-C--:B------:R-:W-:Y:S01]  /*5ba0*/  FMUL R75, R75, R90.reuse ;  /* 0x0000005a4b4b7220 */ /* 0x080fe20000400000 */
[----:B------:R-:W-:Y:S01]  /*5bb0*/  F2FP.BF16.F32.PACK_AB R65, RZ, R65 ;  /* 0x00000041ff41723e */ /* 0x000fe200000010ff */
[----:B------:R-:W-:Y:S01]  /*5bc0*/  FMUL R76, R76, R90 ;  /* 0x0000005a4c4c7220 */ /* 0x000fe20000400000 */
[----:B------:R-:W-:Y:S01]  /*5bd0*/  F2FP.BF16.F32.PACK_AB R66, RZ, R66 ;  /* 0x00000042ff42723e */ /* 0x000fe200000010ff */
[----:B------:R-:W-:Y:S01]  /*5be0*/  FMUL R77, R77, R90 ;  /* 0x0000005a4d4d7220 */ /* 0x000fe20000400000 */
[----:B------:R-:W-:Y:S01]  /*5bf0*/  F2FP.BF16.F32.PACK_AB R67, RZ, R67 ;  /* 0x00000043ff43723e */ /* 0x000fe200000010ff */
[----:B------:R-:W-:Y:S01]  /*5c00*/  @P1 STG.E.U16 desc[UR38][R8.64+0x10], R62 ;  /* 0x0000103e08001986 */ /* 0x000fe2000c101526 */
[----:B------:R-:W-:Y:S01]  /*5c10*/  F2FP.BF16.F32.PACK_AB R68, RZ, R68 ;  /* 0x00000044ff44723e */ /* 0x000fe200000010ff */
[-C--:B------:R-:W-:Y:S01]  /*5c20*/  FMUL R78, R78, R90.reuse ;  /* 0x0000005a4e4e7220 */ /* 0x080fe20000400000 */
[----:B------:R-:W-:Y:S01]  /*5c30*/  ISETP.GT.AND P1, PT, R4, 0x19, PT ;  /* 0x000000190400780c */ /* 0x000fe20003f24270 */
[----:B------:R-:W-:Y:S01]  /*5c40*/  @P0 STG.E.U16 desc[UR38][R8.64+0x12], R63 ;  /* 0x0000123f08000986 */ /* 0x000fe2000c101526 */
[----:B------:R-:W-:Y:S01]  /*5c50*/  ISETP.GT.AND P0, PT, R3, RZ, P3 ;  /* 0x000000ff0300720c */ /* 0x000fe20001f04270 */
[-C--:B------:R-:W-:Y:S01]  /*5c60*/  FMUL R79, R79, R90.reuse ;  /* 0x0000005a4f4f7220 */ /* 0x080fe20000400000 */
[----:B------:R-:W-:Y:S01]  /*5c70*/  F2FP.BF16.F32.PACK_AB R69, RZ, R69 ;  /* 0x00000045ff45723e */ /* 0x000fe200000010ff */
[----:B------:R-:W-:Y:S01]  /*5c80*/  FMUL R80, R80, R90 ;  /* 0x0000005a50507220 */ /* 0x000fe20000400000 */
[----:B------:R-:W-:Y:S01]  /*5c90*/  F2FP.BF16.F32.PACK_AB R70, RZ, R70 ;  /* 0x00000046ff46723e */ /* 0x000fe200000010ff */
        /* <DEDUP_REMOVED lines=8> */
[----:B------:R-:W-:Y:S01]  /*5d20*/  @P0 STG.E.U16 desc[UR38][R10.64+0x20], R64 ;  /* 0x000020400a000986 */ /* 0x000fe2000c101526 */
[----:B------:R-:W-:Y:S01]  /*5d30*/  ISETP.GT.AND P0, PT, R3, RZ, P2 ;  /* 0x000000ff0300720c */ /* 0x000fe20001704270 */
[-C--:B------:R-:W-:Y:S01]  /*5d40*/  FMUL R85, R85, R90.reuse ;  /* 0x0000005a55557220 */ /* 0x080fe20000400000 */
[----:B------:R-:W-:Y:S01]  /*5d50*/  F2FP.BF16.F32.PACK_AB R75, RZ, R75 ;  /* 0x0000004bff4b723e */ /* 0x000fe200000010ff */
[-C--:B------:R-:W-:Y:S01]  /*5d60*/  FMUL R86, R86, R90.reuse ;  /* 0x0000005a56567220 */ /* 0x080fe20000400000 */
[----:B------:R-:W-:Y:S01]  /*5d70*/  ISETP.GT.AND P5, PT, R4, 0x28, PT ;  /* 0x000000280400780c */ /* 0x000fe20003fa4270 */
[----:B------:R-:W-:Y:S01]  /*5d80*/  FMUL R87, R87, R90 ;  /* 0x0000005a57577220 */ /* 0x000fe20000400000 */
[----:B------:R-:W-:Y:S01]  /*5d90*/  F2FP.BF16.F32.PACK_AB R76, RZ, R76 ;  /* 0x0000004cff4c723e */ /* 0x000fe200000010ff */
[-C--:B------:R-:W-:Y:S01]  /*5da0*/  FMUL R24, R24, R90.reuse ;  /* 0x0000005a18187220 */ /* 0x080fe20000400000 */
[----:B------:R-:W-:Y:S01]  /*5db0*/  ISETP.GT.AND P4, PT, R4, 0x29, PT ;  /* 0x000000290400780c */ /* 0x000fe20003f84270 */
[-C--:B------:R-:W-:Y:S01]  /*5dc0*/  FMUL R25, R25, R90.reuse ;  /* 0x0000005a19197220 */ /* 0x080fe20000400000 */
[----:B------:R-:W-:Y:S01]  /*5dd0*/  F2FP.BF16.F32.PACK_AB R77, RZ, R77 ;  /* 0x0000004dff4d723e */ /* 0x000fe200000010ff */
[----:B------:R-:W-:Y:S01]  /*5de0*/  FMUL R26, R26, R90 ;  /* 0x0000005a1a1a7220 */ /* 0x000fe20000400000 */
[----:B------:R-:W-:Y:S01]  /*5df0*/  F2FP.BF16.F32.PACK_AB R78, RZ, R78 ;  /* 0x0000004eff4e723e */ /* 0x000fe200000010ff */
[----:B------:R-:W-:Y:S01]  /*5e00*/  @P0 STG.E.U16 desc[UR38][R10.64+0x22], R65 ;  /* 0x000022410a000986 */ /* 0x000fe2000c101526 */
[----:B------:R-:W-:Y:S01]  /*5e10*/  ISETP.GT.AND P0, PT, R3, 0x8, P3 ;  /* 0x000000080300780c */ /* 0x000fe20001f04270 */
[-C--:B------:R-:W-:Y:S01]  /*5e20*/  FMUL R27, R27, R90.reuse ;  /* 0x0000005a1b1b7220 */ /* 0x080fe20000400000 */
[----:B------:R-:W-:Y:S01]  /*5e30*/  F2FP.BF16.F32.PACK_AB R79, RZ, R79 ;  /* 0x0000004fff4f723e */ /* 0x000fe200000010ff */
[-C--:B------:R-:W-:Y:S01]  /*5e40*/  FMUL R28, R28, R90.reuse ;  /* 0x0000005a1c1c7220 */ /* 0x080fe20000400000 */
[----:B------:R-:W-:Y:S01]  /*5e50*/  ISETP.GT.AND P3, PT, R4, 0x30, PT ;  /* 0x000000300400780c */ /* 0x000fe20003f64270 */
        /* <DEDUP_REMOVED lines=8> */
[----:B------:R-:W-:Y:S01]  /*5ee0*/  @P0 STG.E.U16 desc[UR38][R8.64+0x20], R66 ;  /* 0x0000204208000986 */ /* 0x000fe2000c101526 */
[----:B------:R-:W-:Y:S01]  /*5ef0*/  ISETP.GT.AND P0, PT, R3, 0x8, P2 ;  /* 0x000000080300780c */ /* 0x000fe20001704270 */
[-C--:B------:R-:W-:Y:S01]  /*5f00*/  FMUL R33, R33, R90.reuse ;  /* 0x0000005a21217220 */ /* 0x080fe20000400000 */
[----:B------:R-:W-:Y:S01]  /*5f10*/  ISETP.GT.AND P2, PT, R4, 0x18, PT ;  /* 0x000000180400780c */ /* 0x000fe20003f44270 */
[----:B------:R-:W-:Y:S01]  /*5f20*/  FMUL R34, R34, R90 ;  /* 0x0000005a22227220 */ /* 0x000fe20000400000 */
[----:B------:R-:W-:Y:S01]  /*5f30*/  F2FP.BF16.F32.PACK_AB R84, RZ, R84 ;  /* 0x00000054ff54723e */ /* 0x000fe200000010ff */
[-C--:B------:R-:W-:Y:S01]  /*5f40*/  FMUL R35, R35, R90.reuse ;  /* 0x0000005a23237220 */ /* 0x080fe20000400000 */
[----:B------:R-:W-:Y:S01]  /*5f50*/  P2R R5, PR, RZ, 0x20 ;  /* 0x00000020ff057803 */ /* 0x000fe20000000000 */
[-C--:B------:R-:W-:Y:S01]  /*5f60*/  FMUL R36, R36, R90.reuse ;  /* 0x0000005a24247220 */ /* 0x080fe20000400000 */
[----:B------:R-:W-:Y:S01]  /*5f70*/  F2FP.BF16.F32.PACK_AB R85, RZ, R85 ;  /* 0x00000055ff55723e */ /* 0x000fe200000010ff */
[----:B------:R-:W-:Y:S01]  /*5f80*/  FMUL R37, R37, R90 ;  /* 0x0000005a25257220 */ /* 0x000fe20000400000 */
[----:B------:R-:W-:Y:S01]  /*5f90*/  F2FP.BF16.F32.PACK_AB R86, RZ, R86 ;  /* 0x00000056ff56723e */ /* 0x000fe200000010ff */
[-C--:B------:R-:W-:Y:S01]  /*5fa0*/  FMUL R38, R38, R90.reuse ;  /* 0x0000005a26267220 */ /* 0x080fe20000400000 */
[----:B------:R-:W-:Y:S01]  /*5fb0*/  F2FP.BF16.F32.PACK_AB R87, RZ, R87 ;  /* 0x00000057ff57723e */ /* 0x000fe200000010ff */
[----:B------:R-:W-:Y:S01]  /*5fc0*/  @P0 STG.E.U16 desc[UR38][R8.64+0x22], R67 ;  /* 0x0000224308000986 */ /* 0x000fe2000c101526 */
[----:B------:R-:W-:Y:S01]  /*5fd0*/  ISETP.GT.AND P0, PT, R3, RZ, P2 ;  /* 0x000000ff0300720c */ /* 0x000fe20001704270 */
        /* <DEDUP_REMOVED lines=36> */
[----:B------:R-:W-:Y:S01]  /*6220*/  FMUL R55, R55, R90 ;  /* 0x0000005a37377220 */ /* 0x000fe20000400000 */
[----:B------:R-:W-:-:S02]  /*6230*/  F2FP.BF16.F32.PACK_AB R39, RZ, R39 ;  /* 0x00000027ff27723e */ /* 0x000fc400000010ff */
[----:B------:R-:W-:Y:S01]  /*6240*/  F2FP.BF16.F32.PACK_AB R40, RZ, R40 ;  /* 0x00000028ff28723e */ /* 0x000fe200000010ff */
[----:B------:R-:W-:Y:S01]  /*6250*/  @P0 STG.E.U16 desc[UR38][R8.64+0x30], R70 ;  /* 0x0000304608000986 */ /* 0x000fe2000c101526 */
[----:B------:R-:W-:Y:S02]  /*6260*/  ISETP.GT.AND P0, PT, R3, 0x8, P1 ;  /* 0x000000080300780c */ /* 0x000fe40000f04270 */
[----:B------:R-:W-:Y:S02]  /*6270*/  ISETP.GT.AND P1, PT, R4, 0x21, PT ;  /* 0x000000210400780c */ /* 0x000fe40003f24270 */
[----:B------:R-:W-:Y:S02]  /*6280*/  F2FP.BF16.F32.PACK_AB R41, RZ, R41 ;  /* 0x00000029ff29723e */ /* 0x000fe400000010ff */
[----:B------:R-:W-:Y:S02]  /*6290*/  F2FP.BF16.F32.PACK_AB R42, RZ, R42 ;  /* 0x0000002aff2a723e */ /* 0x000fe400000010ff */
[----:B------:R-:W-:-:S02]  /*62a0*/  F2FP.BF16.F32.PACK_AB R43, RZ, R43 ;  /* 0x0000002bff2b723e */ /* 0x000fc400000010ff */
[----:B------:R-:W-:Y:S02]  /*62b0*/  F2FP.BF16.F32.PACK_AB R44, RZ, R44 ;  /* 0x0000002cff2c723e */ /* 0x000fe400000010ff */
[----:B------:R-:W-:Y:S01]  /*62c0*/  F2FP.BF16.F32.PACK_AB R45, RZ, R45 ;  /* 0x0000002dff2d723e */ /* 0x000fe200000010ff */
[----:B------:R-:W-:Y:S01]  /*62d0*/  @P0 STG.E.U16 desc[UR38][R8.64+0x32], R71 ;  /* 0x0000324708000986 */ /* 0x000fe2000c101526 */
[----:B------:R-:W-:Y:S02]  /*62e0*/  ISETP.GT.AND P0, PT, R3, RZ, P2 ;  /* 0x000000ff0300720c */ /* 0x000fe40001704270 */
[----:B------:R-:W-:Y:S02]  /*62f0*/  F2FP.BF16.F32.PACK_AB R46, RZ, R46 ;  /* 0x0000002eff2e723e */ /* 0x000fe400000010ff */
[----:B------:R-:W-:Y:S02]  /*6300*/  F2FP.BF16.F32.PACK_AB R47, RZ, R47 ;  /* 0x0000002fff2f723e */ /* 0x000fe400000010ff */
[----:B------:R-:W-:-:S02]  /*6310*/  F2FP.BF16.F32.PACK_AB R48, RZ, R48 ;  /* 0x00000030ff30723e */ /* 0x000fc400000010ff */
[----:B------:R-:W-:Y:S02]  /*6320*/  F2FP.BF16.F32.PACK_AB R49, RZ, R49 ;  /* 0x00000031ff31723e */ /* 0x000fe400000010ff */
[----:B------:R-:W-:Y:S02]  /*6330*/  F2FP.BF16.F32.PACK_AB R50, RZ, R50 ;  /* 0x00000032ff32723e */ /* 0x000fe400000010ff */
[----:B------:R-:W-:Y:S01]  /*6340*/  F2FP.BF16.F32.PACK_AB R51, RZ, R51 ;  /* 0x00000033ff33723e */ /* 0x000fe200000010ff */
[----:B------:R-:W-:Y:S01]  /*6350*/  @P0 STG.E.U16 desc[UR38][R10.64+0x40], R72 ;  /* 0x000040480a000986 */ /* 0x000fe2000c101526 */
[----:B------:R-:W-:Y:S02]  /*6360*/  ISETP.GT.AND P0, PT, R3, RZ, P1 ;  /* 0x000000ff0300720c */ /* 0x000fe40000f04270 */
[----:B------:R-:W-:Y:S02]  /*6370*/  F2FP.BF16.F32.PACK_AB R52, RZ, R52 ;  /* 0x00000034ff34723e */ /* 0x000fe400000010ff */
[----:B------:R-:W-:-:S02]  /*6380*/  F2FP.BF16.F32.PACK_AB R53, RZ, R53 ;  /* 0x00000035ff35723e */ /* 0x000fc400000010ff */
[----:B------:R-:W-:Y:S02]  /*6390*/  F2FP.BF16.F32.PACK_AB R54, RZ, R54 ;  /* 0x00000036ff36723e */ /* 0x000fe400000010ff */
[----:B------:R-:W-:-:S05]  /*63a0*/  F2FP.BF16.F32.PACK_AB R55, RZ, R55 ;  /* 0x00000037ff37723e */ /* 0x000fca00000010ff */
[----:B------:R-:W-:Y:S01]  /*63b0*/  @P0 STG.E.U16 desc[UR38][R10.64+0x42], R73 ;  /* 0x000042490a000986 */ /* 0x000fe2000c101526 */
[----:B------:R-:W-:Y:S02]  /*63c0*/  ISETP.GT.AND P0, PT, R3, 0x8, P2 ;  /* 0x000000080300780c */ /* 0x000fe40001704270 */
[----:B------:R-:W-:-:S11]  /*63d0*/  ISETP.GT.AND P2, PT, R4, 0x38, PT ;  /* 0x000000380400780c */ /* 0x000fd60003f44270 */
[----:B------:R-:W-:Y:S01]  /*63e0*/  @P0 STG.E.U16 desc[UR38][R8.64+0x40], R74 ;  /* 0x0000404a08000986 */ /* 0x000fe2000c101526 */
[----:B------:R-:W-:-:S13]  /*63f0*/  ISETP.GT.AND P0, PT, R3, 0x8, P1 ;  /* 0x000000080300780c */ /* 0x000fda0000f04270 */
[----:B------:R-:W-:Y:S01]  /*6400*/  @P0 STG.E.U16 desc[UR38][R8.64+0x42], R75 ;  /* 0x0000424b08000986 */ /* 0x000fe2000c101526 */
[----:B------:R-:W-:-:S13]  /*6410*/  ISETP.GT.AND P0, PT, R3, RZ, P5 ;  /* 0x000000ff0300720c */ /* 0x000fda0002f04270 */
[----:B------:R-:W-:Y:S01]  /*6420*/  @P0 STG.E.U16 desc[UR38][R10.64+0x50], R76 ;  /* 0x0000504c0a000986 */ /* 0x000fe2000c101526 */
[----:B------:R-:W-:-:S13]  /*6430*/  ISETP.GT.AND P0, PT, R3, RZ, P4 ;  /* 0x000000ff0300720c */ /* 0x000fda0002704270 */
[----:B------:R-:W-:Y:S01]  /*6440*/  @P0 STG.E.U16 desc[UR38][R10.64+0x52], R77 ;  /* 0x0000524d0a000986 */ /* 0x000fe2000c101526 */
[----:B------:R-:W-:-:S13]  /*6450*/  ISETP.GT.AND P0, PT, R3, 0x8, P5 ;  /* 0x000000080300780c */ /* 0x000fda0002f04270 */
[----:B------:R-:W-:Y:S01]  /*6460*/  @P0 STG.E.U16 desc[UR38][R8.64+0x50], R78 ;  /* 0x0000504e08000986 */ /* 0x000fe2000c101526 */
[----:B------:R-:W-:-:S13]  /*6470*/  ISETP.GT.AND P0, PT, R3, 0x8, P4 ;  /* 0x000000080300780c */ /* 0x000fda0002704270 */
[----:B------:R-:W-:Y:S01]  /*6480*/  @P0 STG.E.U16 desc[UR38][R8.64+0x52], R79 ;  /* 0x0000524f08000986 */ /* 0x000fe2000c101526 */
[----:B------:R-:W-:-:S13]  /*6490*/  ISETP.GT.AND P0, PT, R3, RZ, P3 ;  /* 0x000000ff0300720c */ /* 0x000fda0001f04270 */
[----:B------:R-:W-:Y:S01]  /*64a0*/  @P0 STG.E.U16 desc[UR38][R10.64+0x60], R80 ;  /* 0x000060500a000986 */ /* 0x000fe2000c101526 */
[----:B------:R-:W-:-:S04]  /*64b0*/  ISETP.GT.AND P0, PT, R4, 0x31, PT ;  /* 0x000000310400780c */ /* 0x000fc80003f04270 */
[----:B------:R-:W-:-:S13]  /*64c0*/  ISETP.GT.AND P1, PT, R3, RZ, P0 ;  /* 0x000000ff0300720c */ /* 0x000fda0000724270 */
[----:B------:R-:W-:Y:S01]  /*64d0*/  @P1 STG.E.U16 desc[UR38][R10.64+0x62], R81 ;  /* 0x000062510a001986 */ /* 0x000fe2000c101526 */
[----:B------:R-:W-:-:S13]  /*64e0*/  ISETP.GT.AND P1, PT, R3, 0x8, P3 ;  /* 0x000000080300780c */ /* 0x000fda0001f24270 */
[----:B------:R-:W-:Y:S01]  /*64f0*/  @P1 STG.E.U16 desc[UR38][R8.64+0x60], R82 ;  /* 0x0000605208001986 */ /* 0x000fe2000c101526 */
[----:B------:R-:W-:-:S13]  /*6500*/  ISETP.GT.AND P1, PT, R3, 0x8, P0 ;  /* 0x000000080300780c */ /* 0x000fda0000724270 */
[----:B------:R-:W-:Y:S01]  /*6510*/  @P1 STG.E.U16 desc[UR38][R8.64+0x62], R83 ;  /* 0x0000625308001986 */ /* 0x000fe2000c101526 */
[----:B------:R-:W-:-:S05]  /*6520*/  IADD3 R14, P1, R23, R8, RZ ;  /* 0x00000008170e7210 */ /* 0x000fca0007f3e0ff */
[----:B------:R-:W-:Y:S01]  /*6530*/  IMAD.X R15, R13, 0x1, R9, P1 ;  /* 0x000000010d0f7824 */ /* 0x000fe200008e0609 */
[----:B------:R-:W-:-:S13]  /*6540*/  ISETP.GT.AND P1, PT, R3, RZ, P2 ;  /* 0x000000ff0300720c */ /* 0x000fda0001724270 */
[----:B------:R-:W-:Y:S01]  /*6550*/  @P1 STG.E.U16 desc[UR38][R10.64+0x70], R84 ;  /* 0x000070540a001986 */ /* 0x000fe2000c101526 */
[----:B------:R-:W-:-:S05]  /*6560*/  IADD3 R20, P1, R23, R8, RZ ;  /* 0x0000000817147210 */ /* 0x000fca0007f3e0ff */
[----:B------:R-:W-:Y:S01]  /*6570*/  IMAD.X R21, R13, 0x1, R9, P1 ;  /* 0x000000010d157824 */ /* 0x000fe200008e0609 */
[----:B------:R-:W-:-:S05]  /*6580*/  IADD3 R12, P1, R23, R10, RZ ;  /* 0x0000000a170c7210 */ /* 0x000fca0007f3e0ff */
[----:B------:R-:W-:Y:S01]  /*6590*/  IMAD.X R13, R13, 0x1, R11, P1 ;  /* 0x000000010d0d7824 */ /* 0x000fe200008e060b */
[----:B------:R-:W-:-:S04]  /*65a0*/  ISETP.GT.AND P1, PT, R4, 0x39, PT ;  /* 0x000000390400780c */ /* 0x000fc80003f24270 */
[----:B------:R-:W-:-:S13]  /*65b0*/  ISETP.GT.AND P5, PT, R3, RZ, P1 ;  /* 0x000000ff0300720c */ /* 0x000fda0000fa4270 */
[----:B------:R-:W-:Y:S01]  /*65c0*/  @P5 STG.E.U16 desc[UR38][R10.64+0x72], R85 ;  /* 0x000072550a005986 */ /* 0x000fe2000c101526 */
[----:B------:R-:W-:-:S13]  /*65d0*/  ISETP.GT.AND P5, PT, R3, 0x8, P2 ;  /* 0x000000080300780c */ /* 0x000fda00017a4270 */
[----:B------:R-:W-:Y:S01]  /*65e0*/  @P5 STG.E.U16 desc[UR38][R8.64+0x70], R86 ;  /* 0x0000705608005986 */ /* 0x000fe2000c101526 */
[----:B------:R-:W-:-:S13]  /*65f0*/  ISETP.GT.AND P5, PT, R3, 0x8, P1 ;  /* 0x000000080300780c */ /* 0x000fda0000fa4270 */
[----:B------:R0:W-:Y:S01]  /*6600*/  @P5 STG.E.U16 desc[UR38][R8.64+0x72], R87 ;  /* 0x0000725708005986 */ /* 0x0001e2000c101526 */
[C---:B------:R-:W-:Y:S02]  /*6610*/  ISETP.GT.AND P5, PT, R3.reuse, 0x80, P6 ;  /* 0x000000800300780c */ /* 0x040fe400037a4270 */
[----:B------:R-:W-:-:S11]  /*6620*/  ISETP.GT.AND P6, PT, R3, 0x88, P6 ;  /* 0x000000880300780c */ /* 0x000fd600037c4270 */
[----:B------:R-:W-:Y:S01]  /*6630*/  @P5 STG.E.U16 desc[UR38][R12.64], R24 ;  /* 0x000000180c005986 */ /* 0x000fe2000c101526 */
[----:B------:R-:W-:-:S04]  /*6640*/  ISETP.GT.AND P5, PT, R4, 0x1, PT ;  /* 0x000000010400780c */ /* 0x000fc80003fa4270 */
[----:B------:R-:W-:-:S13]  /*6650*/  ISETP.GT.AND P5, PT, R3, 0x80, P5 ;  /* 0x000000800300780c */ /* 0x000fda0002fa4270 */
[----:B0-----:R-:W-:Y:S02]  /*6660*/  @P5 IMAD.MOV.U32 R8, RZ, RZ, R12 ;  /* 0x000000ffff085224 */ /* 0x001fe400078e000c */
[----:B------:R-:W-:-:S05]  /*6670*/  @P5 IMAD.MOV.U32 R9, RZ, RZ, R13 ;  /* 0x000000ffff095224 */ /* 0x000fca00078e000d */
[----:B------:R0:W-:Y:S01]  /*6680*/  @P5 STG.E.U16 desc[UR38][R8.64+0x2], R25 ;  /* 0x0000021908005986 */ /* 0x0001e2000c101526 */
[----:B------:R-:W-:-:S03]  /*6690*/  ISETP.NE.AND P5, PT, R5, RZ, PT ;  /* 0x000000ff0500720c */ /* 0x000fc60003fa5270 */
[----:B------:R-:W-:Y:S01]  /*66a0*/  @P6 STG.E.U16 desc[UR38][R14.64], R26 ;  /* 0x0000001a0e006986 */ /* 0x000fe2000c101526 */
[----:B------:R-:W-:-:S04]  /*66b0*/  ISETP.GT.AND P6, PT, R4, 0x1, PT ;  /* 0x000000010400780c */ /* 0x000fc80003fc4270 */
[----:B------:R-:W-:-:S13]  /*66c0*/  ISETP.GT.AND P6, PT, R3, 0x88, P6 ;  /* 0x000000880300780c */ /* 0x000fda00037c4270 */
[----:B------:R-:W-:Y:S01]  /*66d0*/  @P6 STG.E.U16 desc[UR38][R20.64+0x2], R27 ;  /* 0x0000021b14006986 */ /* 0x000fe2000c101526 */
[----:B------:R-:W-:-:S04]  /*66e0*/  ISETP.GT.AND P6, PT, R4, 0x8, PT ;  /* 0x000000080400780c */ /* 0x000fc80003fc4270 */
[----:B------:R-:W-:-:S13]  /*66f0*/  ISETP.GT.AND P6, PT, R3, 0x80, P6 ;  /* 0x000000800300780c */ /* 0x000fda00037c4270 */
[----:B0-----:R-:W-:Y:S02]  /*6700*/  @P6 IMAD.MOV.U32 R8, RZ, RZ, R12 ;  /* 0x000000ffff086224 */ /* 0x001fe400078e000c */
[----:B------:R-:W-:-:S05]  /*6710*/  @P6 IMAD.MOV.U32 R9, RZ, RZ, R13 ;  /* 0x000000ffff096224 */ /* 0x000fca00078e000d */
[----:B------:R0:W-:Y:S01]  /*6720*/  @P6 STG.E.U16 desc[UR38][R8.64+0x10], R28 ;  /* 0x0000101c08006986 */ /* 0x0001e2000c101526 */
[----:B------:R-:W-:-:S04]  /*6730*/  ISETP.GT.AND P6, PT, R4, 0x9, PT ;  /* 0x000000090400780c */ /* 0x000fc80003fc4270 */
[----:B------:R-:W-:-:S13]  /*6740*/  ISETP.GT.AND P6, PT, R3, 0x80, P6 ;  /* 0x000000800300780c */ /* 0x000fda00037c4270 */
[----:B0-----:R-:W-:Y:S02]  /*6750*/  @P6 IMAD.MOV.U32 R8, RZ, RZ, R12 ;  /* 0x000000ffff086224 */ /* 0x001fe400078e000c */
[----:B------:R-:W-:-:S05]  /*6760*/  @P6 IMAD.MOV.U32 R9, RZ, RZ, R13 ;  /* 0x000000ffff096224 */ /* 0x000fca00078e000d */
[----:B------:R0:W-:Y:S01]  /*6770*/  @P6 STG.E.U16 desc[UR38][R8.64+0x12], R29 ;  /* 0x0000121d08006986 */ /* 0x0001e2000c101526 */
[----:B------:R-:W-:-:S04]  /*6780*/  ISETP.GT.AND P6, PT, R4, 0x8, PT ;  /* 0x000000080400780c */ /* 0x000fc80003fc4270 */
[----:B------:R-:W-:-:S13]  /*6790*/  ISETP.GT.AND P6, PT, R3, 0x88, P6 ;  /* 0x000000880300780c */ /* 0x000fda00037c4270 */
        /* <DEDUP_REMOVED lines=45> */
[----:B------:R-:W-:Y:S01]  /*6a70*/  @P6 STG.E.U16 desc[UR38][R8.64+0x42], R41 ;  /* 0x0000422908006986 */ /* 0x000fe2000c101526 */
[----:B------:R-:W-:-:S04]  /*6a80*/  ISETP.GT.AND P6, PT, R4, 0x20, PT ;  /* 0x000000200400780c */ /* 0x000fc80003fc4270 */
[----:B------:R-:W-:-:S13]  /*6a90*/  ISETP.GT.AND P6, PT, R3, 0x88, P6 ;  /* 0x000000880300780c */ /* 0x000fda00037c4270 */
[----:B------:R-:W-:Y:S01]  /*6aa0*/  @P6 STG.E.U16 desc[UR38][R6.64+0x40], R42 ;  /* 0x0000402a06006986 */ /* 0x000fe2000c101526 */
[----:B------:R-:W-:-:S04]  /*6ab0*/  ISETP.GT.AND P6, PT, R4, 0x21, PT ;  /* 0x000000210400780c */ /* 0x000fc80003fc4270 */
[----:B------:R-:W-:-:S13]  /*6ac0*/  ISETP.GT.AND P6, PT, R3, 0x88, P6 ;  /* 0x000000880300780c */ /* 0x000fda00037c4270 */
[----:B------:R-:W-:Y:S02]  /*6ad0*/  @P6 IMAD.MOV.U32 R4, RZ, RZ, R6 ;  /* 0x000000ffff046224 */ /* 0x000fe400078e0006 */
[----:B------:R-:W-:-:S05]  /*6ae0*/  @P6 IMAD.MOV.U32 R5, RZ, RZ, R7 ;  /* 0x000000ffff056224 */ /* 0x000fca00078e0007 */
[----:B------:R0:W-:Y:S01]  /*6af0*/  @P6 STG.E.U16 desc[UR38][R4.64+0x42], R43 ;  /* 0x0000422b04006986 */ /* 0x0001e2000c101526 */
[C---:B------:R-:W-:Y:S02]  /*6b00*/  ISETP.GT.AND P6, PT, R3.reuse, 0x80, P5 ;  /* 0x000000800300780c */ /* 0x040fe40002fc4270 */
[----:B------:R-:W-:-:S11]  /*6b10*/  ISETP.GT.AND P5, PT, R3, 0x88, P5 ;  /* 0x000000880300780c */ /* 0x000fd60002fa4270 */
[----:B0-----:R-:W-:Y:S02]  /*6b20*/  @P6 IMAD.MOV.U32 R4, RZ, RZ, R12 ;  /* 0x000000ffff046224 */ /* 0x001fe400078e000c */
[----:B------:R-:W-:-:S05]  /*6b30*/  @P6 IMAD.MOV.U32 R5, RZ, RZ, R13 ;  /* 0x000000ffff056224 */ /* 0x000fca00078e000d */
[----:B------:R0:W-:Y:S01]  /*6b40*/  @P6 STG.E.U16 desc[UR38][R4.64+0x50], R44 ;  /* 0x0000502c04006986 */ /* 0x0001e2000c101526 */
[C---:B------:R-:W-:Y:S02]  /*6b50*/  ISETP.GT.AND P6, PT, R3.reuse, 0x80, P4 ;  /* 0x000000800300780c */ /* 0x040fe400027c4270 */
[----:B------:R-:W-:-:S11]  /*6b60*/  ISETP.GT.AND P4, PT, R3, 0x88, P4 ;  /* 0x000000880300780c */ /* 0x000fd60002784270 */
[----:B0-----:R-:W-:Y:S02]  /*6b70*/  @P6 IMAD.MOV.U32 R4, RZ, RZ, R12 ;  /* 0x000000ffff046224 */ /* 0x001fe400078e000c */
[----:B------:R-:W-:-:S05]  /*6b80*/  @P6 IMAD.MOV.U32 R5, RZ, RZ, R13 ;  /* 0x000000ffff056224 */ /* 0x000fca00078e000d */
[----:B------:R0:W-:Y:S02]  /*6b90*/  @P6 STG.E.U16 desc[UR38][R4.64+0x52], R45 ;  /* 0x0000522d04006986 */ /* 0x0001e4000c101526 */
[----:B0-----:R-:W-:Y:S02]  /*6ba0*/  @P5 IMAD.MOV.U32 R4, RZ, RZ, R6 ;  /* 0x000000ffff045224 */ /* 0x001fe400078e0006 */
[----:B------:R-:W-:-:S05]  /*6bb0*/  @P5 IMAD.MOV.U32 R5, RZ, RZ, R7 ;  /* 0x000000ffff055224 */ /* 0x000fca00078e0007 */
[----:B------:R0:W-:Y:S01]  /*6bc0*/  @P5 STG.E.U16 desc[UR38][R4.64+0x50], R46 ;  /* 0x0000502e04005986 */ /* 0x0001e2000c101526 */
[C---:B------:R-:W-:Y:S02]  /*6bd0*/  ISETP.GT.AND P5, PT, R3.reuse, 0x80, P3 ;  /* 0x000000800300780c */ /* 0x040fe40001fa4270 */
[----:B------:R-:W-:Y:S01]  /*6be0*/  ISETP.GT.AND P3, PT, R3, 0x88, P3 ;  /* 0x000000880300780c */ /* 0x000fe20001f64270 */
        /* <DEDUP_REMOVED lines=17> */
[----:B------:R0:W-:Y:S02]  /*6d00*/  @P3 STG.E.U16 desc[UR38][R4.64+0x60], R50 ;  /* 0x0000603204003986 */ /* 0x0001e4000c101526 */
[----:B0-----:R-:W-:Y:S02]  /*6d10*/  @P0 IMAD.MOV.U32 R4, RZ, RZ, R6 ;  /* 0x000000ffff040224 */ /* 0x001fe400078e0006 */
[----:B------:R-:W-:-:S05]  /*6d20*/  @P0 IMAD.MOV.U32 R5, RZ, RZ, R7 ;  /* 0x000000ffff050224 */ /* 0x000fca00078e0007 */
[----:B------:R0:W-:Y:S02]  /*6d30*/  @P0 STG.E.U16 desc[UR38][R4.64+0x62], R51 ;  /* 0x0000623304000986 */ /* 0x0001e4000c101526 */
[----:B0-----:R-:W-:Y:S02]  /*6d40*/  @P5 IMAD.MOV.U32 R4, RZ, RZ, R12 ;  /* 0x000000ffff045224 */ /* 0x001fe400078e000c */
[----:B------:R-:W-:-:S05]  /*6d50*/  @P5 IMAD.MOV.U32 R5, RZ, RZ, R13 ;  /* 0x000000ffff055224 */ /* 0x000fca00078e000d */
[----:B------:R0:W-:Y:S04]  /*6d60*/  @P5 STG.E.U16 desc[UR38][R4.64+0x70], R52 ;  /* 0x0000703404005986 */ /* 0x0001e8000c101526 */
[----:B------:R1:W-:Y:S01]  /*6d70*/  @P4 STG.E.U16 desc[UR38][R12.64+0x72], R53 ;  /* 0x000072350c004986 */ /* 0x0003e2000c101526 */
[----:B0-----:R-:W-:Y:S02]  /*6d80*/  @P2 IMAD.MOV.U32 R4, RZ, RZ, R6 ;  /* 0x000000ffff042224 */ /* 0x001fe400078e0006 */
[----:B------:R-:W-:-:S05]  /*6d90*/  @P2 IMAD.MOV.U32 R5, RZ, RZ, R7 ;  /* 0x000000ffff052224 */ /* 0x000fca00078e0007 */
[----:B------:R1:W-:Y:S04]  /*6da0*/  @P2 STG.E.U16 desc[UR38][R4.64+0x70], R54 ;  /* 0x0000703604002986 */ /* 0x0003e8000c101526 */
[----:B------:R1:W-:Y:S02]  /*6db0*/  @P1 STG.E.U16 desc[UR38][R6.64+0x72], R55 ;  /* 0x0000723706001986 */ /* 0x0003e4000c101526 */
.L_x_156:
[----:B------:R-:W-:Y:S05]  /*6dc0*/  BSYNC B0 ;  /* 0x0000000000007941 */ /* 0x000fea0003800000 */
.L_x_32:
[----:B------:R-:W-:Y:S01]  /*6dd0*/  IADD3 R16, P0, R16, UR36, RZ ;  /* 0x0000002410107c10 */ /* 0x000fe2000ff1e0ff */
[----:B------:R-:W-:Y:S01]  /*6de0*/  ULDC.64 UR4, c[0x0][0x650] ;  /* 0x0001940000047ab9 */ /* 0x000fe20000000a00 */
[----:B------:R-:W-:Y:S01]  /*6df0*/  PRMT R3, RZ, 0x7610, R3 ;  /* 0x00007610ff037816 */ /* 0x000fe20000000003 */
[----:B------:R-:W-:Y:S01]  /*6e00*/  IMAD.MOV.U32 R102, RZ, RZ, -0x1 ;  /* 0xffffffffff667424 */ /* 0x000fe200078e00ff */
[----:B------:R-:W-:Y:S01]  /*6e10*/  IADD3.X R17, R17, UR42, RZ, P0, !PT ;  /* 0x0000002a11117c10 */ /* 0x000fe200087fe4ff */
[----:B------:R-:W-:Y:S01]  /*6e20*/  IMAD.MOV.U32 R23, RZ, RZ, -0x1 ;  /* 0xffffffffff177424 */ /* 0x000fe200078e00ff */
[----:B------:R-:W-:-:S04]  /*6e30*/  ISETP.GE.U32.AND P0, PT, R16, UR4, PT ;  /* 0x0000000410007c0c */ /* 0x000fc8000bf06070 */
[----:B------:R-:W-:-:S13]  /*6e40*/  ISETP.GE.U32.AND.EX P0, PT, R17, UR5, PT, P0 ;  /* 0x0000000511007c0c */ /* 0x000fda000bf06100 */
[----:B------:R-:W-:Y:S05]  /*6e50*/  @P0 BRA `(.L_x_157) ;  /* 0x0000000400500947 */ /* 0x000fea0003800000 */
[----:B0-----:R-:W0:Y:S01]  /*6e60*/  LDC.64 R10, c[0x0][0x628] ;  /* 0x00018a00ff0a7b82 */ /* 0x001e220000000a00 */
[----:B-1----:R-:W1:Y:S01]  /*6e70*/  S2R R12, SR_CTAID.X ;  /* 0x00000000000c7919 */ /* 0x002e620000002500 */
[----:B----4-:R-:W-:Y:S02]  /*6e80*/  IMAD.MOV.U32 R8, RZ, RZ, R16 ;  /* 0x000000ffff087224 */ /* 0x010fe400078e0010 */
[----:B------:R-:W-:Y:S01]  /*6e90*/  IMAD.MOV.U32 R9, RZ, RZ, R17 ;  /* 0x000000ffff097224 */ /* 0x000fe200078e0011 */
[----:B------:R-:W4:Y:S03]  /*6ea0*/  S2R R20, SR_CTAID.Y ;  /* 0x0000000000147919 */ /* 0x000f260000002600 */
[----:B------:R-:W1:Y:S08]  /*6eb0*/  LDC R0, c[0x0][0x630] ;  /* 0x00018c00ff007b82 */ /* 0x000e700000000800 */
[----:B------:R-:W1:Y:S01]  /*6ec0*/  LDC.64 R14, c[0x0][0x620] ;  /* 0x00018800ff0e7b82 */ /* 0x000e620000000a00 */
[----:B0-----:R-:W-:-:S04]  /*6ed0*/  ISETP.NE.U32.AND P0, PT, R10, RZ, PT ;  /* 0x000000ff0a00720c */ /* 0x001fc80003f05070 */
[----:B------:R-:W-:-:S13]  /*6ee0*/  ISETP.NE.AND.EX P0, PT, R11, RZ, PT, P0 ;  /* 0x000000ff0b00720c */ /* 0x000fda0003f05300 */
[----:B-1--4-:R-:W-:Y:S05]  /*6ef0*/  @!P0 BRA `(.L_x_158) ;  /* 0x0000000000288947 */ /* 0x012fea0003800000 */
        /* <DEDUP_REMOVED lines=10> */
.L_x_158:
[-CC-:B------:R-:W-:Y:S01]  /*6fa0*/  SHF.R.U64 R23, R8, R0.reuse, R9.reuse ;  /* 0x0000000008177219 */ /* 0x180fe20000001209 */
[----:B------:R-:W0:Y:S01]  /*6fb0*/  LDC.64 R26, c[0x0][0x640] ;  /* 0x00019000ff1a7b82 */ /* 0x000e220000000a00 */
[----:B------:R-:W-:Y:S01]  /*6fc0*/  SHF.R.U32.HI R0, RZ, R0, R9 ;  /* 0x00000000ff007219 */ /* 0x000fe20000011609 */
[----:B------:R-:W-:Y:S01]  /*6fd0*/  ULDC UR4, c[0x0][0x150] ;  /* 0x0000540000047ab9 */ /* 0x000fe20000000800 */
[----:B------:R-:W-:Y:S02]  /*6fe0*/  IADD3 R3, P0, RZ, -R23, RZ ;  /* 0x80000017ff037210 */ /* 0x000fe40007f1e0ff */
[----:B------:R-:W-:-:S03]  /*6ff0*/  I2FP.F32.U32 R7, R12 ;  /* 0x0000000c00077245 */ /* 0x000fc60000201000 */
[----:B------:R-:W1:Y:S01]  /*7000*/  LDC R6, c[0x0][0x618] ;  /* 0x00018600ff067b82 */ /* 0x000e620000000800 */
[----:B------:R-:W-:Y:S02]  /*7010*/  IMAD.X R5, RZ, RZ, ~R0, P0 ;  /* 0x000000ffff057224 */ /* 0x000fe400000e0e00 */
[----:B------:R-:W-:Y:S01]  /*7020*/  FMUL R7, R7, UR4 ;  /* 0x0000000407077c20 */ /* 0x000fe20008400000 */
[----:B------:R-:W-:Y:S01]  /*7030*/  ULDC UR4, c[0x0][0x154] ;  /* 0x0000550000047ab9 */ /* 0x000fe20000000800 */
[-C--:B------:R-:W-:Y:S02]  /*7040*/  IMAD R0, R5, R14.reuse, RZ ;  /* 0x0000000e05007224 */ /* 0x080fe400078e02ff */
[C---:B------:R-:W-:Y:S01]  /*7050*/  IMAD.WIDE.U32 R4, R3.reuse, R14, R16 ;  /* 0x0000000e03047225 */ /* 0x040fe200078e0010 */
[----:B------:R-:W4:Y:S01]  /*7060*/  LDC R8, c[0x0][0x608] ;  /* 0x00018200ff087b82 */ /* 0x000f220000000800 */
[----:B------:R-:W2:Y:S02]  /*7070*/  F2I.U32.TRUNC.NTZ R7, R7 ;  /* 0x0000000700077305 */ /* 0x000ea4000020f000 */
[----:B------:R-:W-:Y:S01]  /*7080*/  IMAD R3, R3, R15, R0 ;  /* 0x0000000f03037224 */ /* 0x000fe200078e0200 */
[----:B------:R-:W-:-:S03]  /*7090*/  I2FP.F32.U32 R0, R20 ;  /* 0x0000001400007245 */ /* 0x000fc60000201000 */
[----:B------:R-:W-:Y:S01]  /*70a0*/  IMAD.IADD R3, R5, 0x1, R3 ;  /* 0x0000000105037824 */ /* 0x000fe200078e0203 */
[----:B------:R-:W3:Y:S01]  /*70b0*/  LDC R11, c[0x0][0x658] ;  /* 0x00019600ff0b7b82 */ /* 0x000ee20000000800 */
[----:B0-----:R-:W-:-:S04]  /*70c0*/  ISETP.NE.U32.AND P0, PT, R26, RZ, PT ;  /* 0x000000ff1a00720c */ /* 0x001fc80003f05070 */
[----:B------:R-:W-:-:S03]  /*70d0*/  ISETP.NE.AND.EX P0, PT, R27, RZ, PT, P0 ;  /* 0x000000ff1b00720c */ /* 0x000fc60003f05300 */
[----:B------:R-:W0:Y:S01]  /*70e0*/  LDC R9, c[0x0][0x144] ;  /* 0x00005100ff097b82 */ /* 0x000e220000000800 */
[-C--:B-1----:R-:W-:Y:S01]  /*70f0*/  SHF.R.U64 R10, R4, R6.reuse, R3 ;  /* 0x00000006040a7219 */ /* 0x082fe20000001203 */
[----:B--2---:R-:W-:Y:S01]  /*7100*/  IMAD.MOV R7, RZ, RZ, -R7 ;  /* 0x000000ffff077224 */ /* 0x004fe200078e0a07 */
[----:B------:R-:W-:Y:S01]  /*7110*/  SHF.R.U32.HI R3, RZ, R6, R3 ;  /* 0x00000006ff037219 */ /* 0x000fe20000011603 */
[----:B------:R-:W-:-:S04]  /*7120*/  FMUL R6, R0, UR4 ;  /* 0x0000000400067c20 */ /* 0x000fc80008400000 */
[----:B------:R-:W1:Y:S01]  /*7130*/  LDC R21, c[0x0][0x148] ;  /* 0x00005200ff157b82 */ /* 0x000e620000000800 */
[----:B------:R2:W0:Y:S01]  /*7140*/  F2I.U32.TRUNC.NTZ R14, R6 ;  /* 0x00000006000e7305 */ /* 0x000422000020f000 */
[-CC-:B----4-:R-:W-:Y:S02]  /*7150*/  SHF.R.U64 R13, R10, R8.reuse, R3.reuse ;  /* 0x000000080a0d7219 */ /* 0x190fe40000001203 */
[----:B------:R-:W-:-:S04]  /*7160*/  SHF.R.U32.HI R0, RZ, R8, R3 ;  /* 0x00000008ff007219 */ /* 0x000fc80000011603 */
[----:B------:R-:W4:Y:S01]  /*7170*/  LDC R24, c[0x0][0x600] ;  /* 0x00018000ff187b82 */ /* 0x000f220000000800 */
[-CC-:B---3--:R-:W-:Y:S02]  /*7180*/  SHF.R.U64 R15, R13, R11.reuse, R0.reuse ;  /* 0x0000000b0d0f7219 */ /* 0x188fe40000001200 */
[----:B------:R-:W-:-:S03]  /*7190*/  SHF.R.U32.HI R5, RZ, R11, R0 ;  /* 0x0000000bff057219 */ /* 0x000fc60000011600 */
[----:B------:R-:W-:Y:S02]  /*71a0*/  IMAD.MOV.U32 R4, RZ, RZ, R15 ;  /* 0x000000ffff047224 */ /* 0x000fe400078e000f */
[----:B------:R-:W3:Y:S01]  /*71b0*/  LDC R28, c[0x0][0x648] ;  /* 0x00019200ff1c7b82 */ /* 0x000ee20000000800 */
[----:B0-----:R-:W-:-:S07]  /*71c0*/  IMAD R25, R9, R7, R12 ;  /* 0x0000000709197224 */ /* 0x001fce00078e020c */
[----:B------:R-:W0:Y:S08]  /*71d0*/  LDC R29, c[0x0][0x638] ;  /* 0x00018e00ff1d7b82 */ /* 0x000e300000000800 */
[----:B------:R-:W0:Y:S01]  /*71e0*/  LDC R30, c[0x0][0x610] ;  /* 0x00018400ff1e7b82 */ /* 0x000e220000000800 */
[----:B-12-4-:R-:W-:Y:S05]  /*71f0*/  @!P0 BRA `(.L_x_159) ;  /* 0x0000000000288947 */ /* 0x016fea0003800000 */
[----:B------:R-:W1:Y:S02]  /*7200*/  LDC R0, c[0x0][0x64c] ;  /* 0x00019300ff007b82 */ /* 0x000e640000000800 */
[----:B-1----:R-:W-:-:S05]  /*7210*/  IADD3 R3, P0, R15, R0, RZ ;  /* 0x000000000f037210 */ /* 0x002fca0007f1e0ff */
        /* <DEDUP_REMOVED lines=8> */
.L_x_159:
[----:B------:R-:W-:Y:S01]  /*72a0*/  ISETP.NE.AND P0, PT, R2, 0x1, PT ;  /* 0x000000010200780c */ /* 0x000fe20003f05270 */
[----:B------:R-:W-:Y:S01]  /*72b0*/  IMAD.MOV R14, RZ, RZ, -R14 ;  /* 0x000000ffff0e7224 */ /* 0x000fe200078e0a0e */
[----:B---3--:R-:W-:Y:S01]  /*72c0*/  SHF.R.U64 R0, R4, R28, R5 ;  /* 0x0000001c04007219 */ /* 0x008fe20000001205 */
[----:B------:R-:W-:Y:S01]  /*72d0*/  VIADD R5, R24, 0xffffffff ;  /* 0xffffffff18057836 */ /* 0x000fe20000000000 */
[----:B------:R-:W-:-:S03]  /*72e0*/  LOP3.LUT R3, R13, R100, RZ, 0xc0, !PT ;  /* 0x000000640d037212 */ /* 0x000fc600078ec0ff */
[----:B------:R-:W-:Y:S01]  /*72f0*/  IMAD.MOV R4, RZ, RZ, -R0 ;  /* 0x000000ffff047224 */ /* 0x000fe200078e0a00 */
[----:B------:R-:W-:Y:S01]  /*7300*/  LOP3.LUT R10, R10, R5, RZ, 0xc0, !PT ;  /* 0x000000050a0a7212 */ /* 0x000fe200078ec0ff */
[----:B------:R-:W-:Y:S02]  /*7310*/  IMAD R0, R96, R0, R3 ;  /* 0x0000000060007224 */ /* 0x000fe400078e0203 */
[----:B0-----:R-:W-:Y:S02]  /*7320*/  IMAD R3, R4, R29, R15 ;  /* 0x0000001d04037224 */ /* 0x001fe400078e020f */
[----:B------:R-:W-:Y:S02]  /*7330*/  @P0 IMAD R25, R21, R14, R20 ;  /* 0x0000000e15190224 */ /* 0x000fe400078e0214 */
[----:B------:R-:W-:Y:S02]  /*7340*/  IMAD R5, R3, R24, R10 ;  /* 0x0000001803057224 */ /* 0x000fe400078e020a */
[----:B------:R-:W-:-:S02]  /*7350*/  IMAD R0, R0, R30, R25 ;  /* 0x0000001e00007224 */ /* 0x000fc400078e0219 */
[----:B------:R-:W-:-:S03]  /*7360*/  IMAD.MOV.U32 R4, RZ, RZ, 0x1 ;  /* 0x00000001ff047424 */ /* 0x000fc600078e00ff */
[----:B------:R-:W-:Y:S02]  /*7370*/  SEL R102, R5, R0, !P0 ;  /* 0x0000000005667207 */ /* 0x000fe40004000000 */
[----:B------:R-:W-:Y:S02]  /*7380*/  PRMT R3, R4, 0x7610, R3 ;  /* 0x0000761004037816 */ /* 0x000fe40000000003 */
[----:B------:R-:W-:-:S07]  /*7390*/  SEL R0, R0, R5, !P0 ;  /* 0x0000000500007207 */ /* 0x000fce0004000000 */
.L_x_157:
[----:B------:R-:W-:Y:S01]  /*73a0*/  LOP3.LUT P0, RZ, R3, 0xff, RZ, 0xc0, !PT ;  /* 0x000000ff03ff7812 */ /* 0x000fe2000780c0ff */
[----:B------:R-:W-:-:S12]  /*73b0*/  IMAD.MOV.U32 R109, RZ, RZ, R0 ;  /* 0x000000ffff6d7224 */ /* 0x000fd800078e0000 */
[----:B------:R-:W-:Y:S05]  /*73c0*/  @P0 BRA `(.L_x_160) ;  /* 0xffffffa0002c0947 */ /* 0x000fea000383ffff */
[----:B------:R-:W-:Y:S05]  /*73d0*/  EXIT ;  /* 0x000000000000794d */ /* 0x000fea0003800000 */
.L_x_7:
        /* <DEDUP_REMOVED lines=26> */
.L_x_162:
[----:B------:R-:W0:Y:S01]  /*7580*/  LDC.64 R32, c[0x0][0x640] ;  /* 0x00019000ff207b82 */ /* 0x000e220000000a00 */
[-CC-:B------:R-:W-:Y:S01]  /*7590*/  SHF.R.U64 R22, R14, R8.reuse, R15.reuse ;  /* 0x000000080e167219 */ /* 0x180fe2000000120f */
[----:B------:R-:W-:Y:S01]  /*75a0*/  IMAD.MOV.U32 R25, RZ, RZ, 0x1 ;  /* 0x00000001ff197424 */ /* 0x000fe200078e00ff */
[----:B------:R-:W-:Y:S02]  /*75b0*/  SHF.R.U32.HI R7, RZ, R8, R15 ;  /* 0x00000008ff077219 */ /* 0x000fe4000001160f */
[----:B------:R-:W-:-:S03]  /*75c0*/  IADD3 R13, P0, RZ, -R22, RZ ;  /* 0x80000016ff0d7210 */ /* 0x000fc60007f1e0ff */
[----:B------:R-:W1:Y:S02]  /*75d0*/  LDC R12, c[0x0][0x618] ;  /* 0x00018600ff0c7b82 */ /* 0x000e640000000800 */
[----:B------:R-:W-:Y:S02]  /*75e0*/  IMAD.X R7, RZ, RZ, ~R7, P0 ;  /* 0x000000ffff077224 */ /* 0x000fe400000e0e07 */
[----:B------:R-:W-:-:S04]  /*75f0*/  IMAD.WIDE.U32 R10, R13, R26, R16 ;  /* 0x0000001a0d0a7225 */ /* 0x000fc800078e0010 */
[----:B------:R-:W2:Y:S01]  /*7600*/  LDC R14, c[0x0][0x608] ;  /* 0x00018200ff0e7b82 */ /* 0x000ea20000000800 */
[----:B------:R-:W-:-:S04]  /*7610*/  IMAD R8, R7, R26, RZ ;  /* 0x0000001a07087224 */ /* 0x000fc800078e02ff */
[----:B------:R-:W-:-:S03]  /*7620*/  IMAD R7, R13, R27, R8 ;  /* 0x0000001b0d077224 */ /* 0x000fc600078e0208 */
[----:B------:R-:W3:Y:S01]  /*7630*/  LDC R30, c[0x0][0x658] ;  /* 0x00019600ff1e7b82 */ /* 0x000ee20000000800 */
[----:B------:R-:W-:Y:S01]  /*7640*/  IMAD.IADD R7, R11, 0x1, R7 ;  /* 0x000000010b077824 */ /* 0x000fe200078e0207 */
[----:B0-----:R-:W-:Y:S01]  /*7650*/  ISETP.NE.U32.AND P0, PT, R32, RZ, PT ;  /* 0x000000ff2000720c */ /* 0x001fe20003f05070 */
[----:B------:R-:W-:-:S03]  /*7660*/  IMAD.MOV.U32 R11, RZ, RZ, -0x1 ;  /* 0xffffffffff0b7424 */ /* 0x000fc600078e00ff */
        /* <DEDUP_REMOVED lines=8> */
[-C--:B---3--:R-:W-:Y:S02]  /*76f0*/  SHF.L.U32 R10, R11, R30.reuse, RZ ;  /* 0x0000001e0b0a7219 */ /* 0x088fe400000006ff */
[--C-:B------:R-:W-:Y:S02]  /*7700*/  SHF.R.U64 R28, R26, R30, R7.reuse ;  /* 0x0000001e1a1c7219 */ /* 0x100fe40000001207 */
[----:B------:R-:W-:Y:S02]  /*7710*/  LOP3.LUT R27, RZ, R10, RZ, 0x33, !PT ;  /* 0x0000000aff1b7212 */ /* 0x000fe400078e33ff */
[----:B------:R-:W-:Y:S01]  /*7720*/  SHF.R.U32.HI R11, RZ, R30, R7 ;  /* 0x0000001eff0b7219 */ /* 0x000fe20000011607 */
[----:B------:R-:W3:Y:S01]  /*7730*/  LDC R29, c[0x0][0x610] ;  /* 0x00018400ff1d7b82 */ /* 0x000ee20000000800 */
[----:B------:R-:W-:Y:S01]  /*7740*/  IMAD.MOV.U32 R10, RZ, RZ, R28 ;  /* 0x000000ffff0a7224 */ /* 0x000fe200078e001c */
[----:B------:R-:W-:Y:S06]  /*7750*/  @!P0 BRA `(.L_x_163) ;  /* 0x0000000000288947 */ /* 0x000fec0003800000 */
        /* <DEDUP_REMOVED lines=10> */
.L_x_163:
[----:B------:R-:W-:Y:S02]  /*7800*/  ISETP.NE.AND P0, PT, R2, 0x1, PT ;  /* 0x000000010200780c */ /* 0x000fe40003f05270 */
[----:B-1----:R-:W-:Y:S01]  /*7810*/  SHF.R.U64 R8, R10, R8, R11 ;  /* 0x000000080a087219 */ /* 0x002fe2000000120b */
[----:B0-----:R-:W-:Y:S01]  /*7820*/  VIADD R11, R21, 0xffffffff ;  /* 0xffffffff150b7836 */ /* 0x001fe20000000000 */
[----:B------:R-:W-:Y:S02]  /*7830*/  SHF.L.U32 R25, R25, R30, RZ ;  /* 0x0000001e19197219 */ /* 0x000fe400000006ff */
[----:B------:R-:W-:Y:S01]  /*7840*/  LOP3.LUT R5, R26, R27, RZ, 0xc0, !PT ;  /* 0x0000001b1a057212 */ /* 0x000fe200078ec0ff */
[----:B------:R-:W-:-:S04]  /*7850*/  IMAD.MOV R7, RZ, RZ, -R8 ;  /* 0x000000ffff077224 */ /* 0x000fc800078e0a08 */
[----:B------:R-:W-:Y:S02]  /*7860*/  IMAD R5, R25, R8, R5 ;  /* 0x0000000819057224 */ /* 0x000fe400078e0205 */
[----:B------:R-:W-:Y:S01]  /*7870*/  @P0 IMAD R6, R9, R24, R4 ;  /* 0x0000001809060224 */ /* 0x000fe200078e0204 */
[----:B------:R-:W-:Y:S01]  /*7880*/  LOP3.LUT R9, R20, R11, RZ, 0xc0, !PT ;  /* 0x0000000b14097212 */ /* 0x000fe200078ec0ff */
[----:B--2---:R-:W-:Y:S02]  /*7890*/  IMAD R4, R7, R23, R28 ;  /* 0x0000001707047224 */ /* 0x004fe400078e021c */
[----:B---3--:R-:W-:Y:S02]  /*78a0*/  IMAD R6, R5, R29, R6 ;  /* 0x0000001d05067224 */ /* 0x008fe400078e0206 */
[----:B------:R-:W-:Y:S02]  /*78b0*/  IMAD R5, R4, R21, R9 ;  /* 0x0000001504057224 */ /* 0x000fe400078e0209 */
[----:B------:R-:W-:-:S02]  /*78c0*/  IMAD.MOV.U32 R8, RZ, RZ, 0x1 ;  /* 0x00000001ff087424 */ /* 0x000fc400078e00ff */
[----:B------:R-:W-:Y:S01]  /*78d0*/  IMAD.MOV.U32 R7, RZ, RZ, R22 ;  /* 0x000000ffff077224 */ /* 0x000fe200078e0016 */
[----:B------:R-:W-:Y:S02]  /*78e0*/  SEL R21, R5, R6, !P0 ;  /* 0x0000000605157207 */ /* 0x000fe40004000000 */
[----:B------:R-:W-:-:S07]  /*78f0*/  SEL R20, R6, R5, !P0 ;  /* 0x0000000506147207 */ /* 0x000fce0004000000 */
.L_x_161:
[----:B------:R-:W-:-:S08]  /*7900*/  NOP ;  /* 0x0000000000007918 */ /* 0x000fd00000000000 */
[----:B------:R-:W0:-:S00]  /*7910*/  USETMAXREG.DEALLOC.CTAPOOL 0x28 ;  /* 0x00000028000079c8 */ /* 0x000e0000080e0500 */
[----:B0-----:R-:W-:-:S13]  /*7920*/  ISETP.NE.AND P0, PT, R3, RZ, PT ;  /* 0x000000ff0300720c */ /* 0x001fda0003f05270 */
[----:B------:R-:W-:Y:S05]  /*7930*/  @P0 EXIT ;  /* 0x000000000000094d */ /* 0x000fea0003800000 */
[----:B------:R-:W-:Y:S01]  /*7940*/  LOP3.LUT P0, RZ, R8, 0xff, RZ, 0xc0, !PT ;  /* 0x000000ff08ff7812 */ /* 0x000fe2000780c0ff */
[----:B------:R-:W-:Y:S02]  /*7950*/  IMAD.MOV.U32 R3, RZ, RZ, 0x1 ;  /* 0x00000001ff037424 */ /* 0x000fe400078e00ff */
[----:B------:R-:W-:-:S10]  /*7960*/  IMAD.MOV.U32 R8, RZ, RZ, RZ ;  /* 0x000000ffff087224 */ /* 0x000fd400078e00ff */
[----:B------:R-:W-:Y:S05]  /*7970*/  @!P0 BRA `(.L_x_164) ;  /* 0x0000000c00288947 */ /* 0x000fea0003800000 */
[----:B------:R-:W0:Y:S01]  /*7980*/  LDC R3, c[0x0][0x28c] ;  /* 0x0000a300ff037b82 */ /* 0x000e220000000800 */
[----:B------:R-:W1:Y:S01]  /*7990*/  S2R R13, SR_CgaCtaId ;  /* 0x00000000000d7919 */ /* 0x000e620000008800 */
[----:B------:R-:W-:Y:S01]  /*79a0*/  ULDC UR5, c[0x0][0x658] ;  /* 0x0001960000057ab9 */ /* 0x000fe20000000800 */
[----:B------:R-:W-:Y:S01]  /*79b0*/  UMOV UR6, 0xffffffff ;  /* 0xffffffff00067882 */ /* 0x000fe20000000000 */
[----:B------:R-:W-:Y:S01]  /*79c0*/  BSSY B0, `(.L_x_164) ;  /* 0x00000c5000007945 */ /* 0x000fe20003800000 */
[----:B------:R-:W-:Y:S01]  /*79d0*/  USHF.L.U32 UR6, UR6, UR5, URZ ;  /* 0x0000000506067299 */ /* 0x000fe2000800063f */
[----:B------:R-:W-:Y:S01]  /*79e0*/  IMAD.MOV.U32 R10, RZ, RZ, 0x1 ;  /* 0x00000001ff0a7424 */ /* 0x000fe200078e00ff */
[----:B------:R-:W-:Y:S01]  /*79f0*/  LOP3.LUT R9, R18, 0x2, RZ, 0xfc, !PT ;  /* 0x0000000212097812 */ /* 0x000fe200078efcff */
[----:B------:R-:W-:Y:S01]  /*7a00*/  IMAD.MOV.U32 R8, RZ, RZ, RZ ;  /* 0x000000ffff087224 */ /* 0x000fe200078e00ff */
[----:B------:R-:W-:Y:S01]  /*7a10*/  ULDC UR4, c[0x0][0x600] ;  /* 0x0001800000047ab9 */ /* 0x000fe20000000800 */
[----:B------:R-:W-:Y:S01]  /*7a20*/  UMOV UR7, 0x1 ;  /* 0x0000000100077882 */ /* 0x000fe20000000000 */
[----:B------:R-:W-:-:S02]  /*7a30*/  UIADD3 UR15, UR4, -0x1, URZ ;  /* 0xffffffff040f7890 */ /* 0x000fc4000fffe03f */
[----:B------:R-:W-:Y:S02]  /*7a40*/  USHF.L.U32 UR17, UR7, UR5, URZ ;  /* 0x0000000507117299 */ /* 0x000fe4000800063f */
[----:B------:R-:W-:Y:S01]  /*7a50*/  ULOP3.LUT UR16, URZ, UR6, URZ, 0x33, !UPT ;  /* 0x000000063f107292 */ /* 0x000fe2000f8e333f */
[----:B------:R-:W-:Y:S01]  /*7a60*/  ULDC.64 UR20, c[0x0][0x198] ;  /* 0x0000660000147ab9 */ /* 0x000fe20000000a00 */
[----:B0-----:R-:W-:-:S05]  /*7a70*/  VIADD R3, R3, 0x1f ;  /* 0x0000001f03037836 */ /* 0x001fca0000000000 */
[----:B------:R-:W-:-:S04]  /*7a80*/  SHF.R.S32.HI R4, RZ, 0x1f, R3 ;  /* 0x0000001fff047819 */ /* 0x000fc80000011403 */
[----:B------:R-:W-:Y:S01]  /*7a90*/  LEA.HI R4, R4, R3, RZ, 0x5 ;  /* 0x0000000304047211 */ /* 0x000fe200078f28ff */
[C---:B-1----:R-:W-:Y:S02]  /*7aa0*/  IMAD.SHL.U32 R12, R13.reuse, 0x20, RZ ;  /* 0x000000200d0c7824 */ /* 0x042fe400078e00ff */
[----:B------:R-:W-:Y:S01]  /*7ab0*/  IMAD.SHL.U32 R13, R13, 0x400, RZ ;  /* 0x000004000d0d7824 */ /* 0x000fe200078e00ff */
[----:B------:R-:W-:Y:S01]  /*7ac0*/  SHF.R.S32.HI R11, RZ, 0x5, R4 ;  /* 0x00000005ff0b7819 */ /* 0x000fe20000011404 */
[----:B------:R-:W-:Y:S01]  /*7ad0*/  IMAD.MOV.U32 R3, RZ, RZ, 0x1 ;  /* 0x00000001ff037424 */ /* 0x000fe200078e00ff */
[----:B------:R-:W-:Y:S02]  /*7ae0*/  LOP3.LUT R12, R12, 0x20, RZ, 0xc0, !PT ;  /* 0x000000200c0c7812 */ /* 0x000fe400078ec0ff */
[----:B------:R-:W-:Y:S01]  /*7af0*/  LOP3.LUT R13, R13, 0x400, RZ, 0xc0, !PT ;  /* 0x000004000d0d7812 */ /* 0x000fe200078ec0ff */
[----:B------:R-:W-:-:S07]  /*7b00*/  VIADD R19, R11, 0x1 ;  /* 0x000000010b137836 */ /* 0x000fce0000000000 */
.L_x_175:
[----:B------:R-:W-:-:S03]  /*7b10*/  UMOV UR4, 0xffffffff ;  /* 0xffffffff00047882 */ /* 0x000fc60000000000 */
[----:B------:R-:W-:Y:S05]  /*7b20*/  BRA.DIV UR4, `(.L_x_165) ;  /* 0x0000000e04807947 */ /* 0x000fea000b800000 */
[----:B------:R-:W-:-:S13]  /*7b30*/  ELECT P6, URZ, PT ;  /* 0x00000000003f782f */ /* 0x000fda00038c0000 */
.L_x_185:
[----:B------:R-:W0:Y:S01]  /*7b40*/  LDC R4, c[0x0][0x28c] ;  /* 0x0000a300ff047b82 */ /* 0x000e220000000800 */
[----:B------:R-:W-:Y:S01]  /*7b50*/  BSSY B1, `(.L_x_166) ;  /* 0x0000038000017945 */ /* 0x000fe20003800000 */
[----:B0-----:R-:W-:-:S13]  /*7b60*/  ISETP.LT.OR P6, PT, R4, 0x1, !P6 ;  /* 0x000000010400780c */ /* 0x001fda00077c1670 */
[----:B------:R-:W-:Y:S05]  /*7b70*/  @P6 BRA `(.L_x_167) ;  /* 0x0000000000d46947 */ /* 0x000fea0003800000 */
[----:B------:R-:W-:Y:S02]  /*7b80*/  IMAD R21, R21, 0x40, R12 ;  /* 0x0000004015157824 */ /* 0x000fe400078e020c */
[----:B------:R-:W-:Y:S02]  /*7b90*/  IMAD.SHL.U32 R20, R20, 0x100, RZ ;  /* 0x0000010014147824 */ /* 0x000fe400078e00ff */
[----:B------:R-:W-:Y:S02]  /*7ba0*/  IMAD.MOV.U32 R22, RZ, RZ, RZ ;  /* 0x000000ffff167224 */ /* 0x000fe400078e00ff */
[----:B------:R-:W-:Y:S02]  /*7bb0*/  IMAD.MOV.U32 R4, RZ, RZ, R19 ;  /* 0x000000ffff047224 */ /* 0x000fe400078e0013 */
[----:B------:R-:W-:Y:S02]  /*7bc0*/  IMAD.MOV.U32 R5, RZ, RZ, R3 ;  /* 0x000000ffff057224 */ /* 0x000fe400078e0003 */
[----:B------:R-:W-:-:S07]  /*7bd0*/  IMAD.MOV.U32 R6, RZ, RZ, R8 ;  /* 0x000000ffff067224 */ /* 0x000fce00078e0008 */
.L_x_170:
[----:B------:R-:W0:Y:S01]  /*7be0*/  S2R R15, SR_CgaCtaId ;  /* 0x00000000000f7919 */ /* 0x000e220000008800 */
[----:B------:R-:W-:Y:S02]  /*7bf0*/  MOV R14, 0x400 ;  /* 0x00000400000e7802 */ /* 0x000fe40000000f00 */
[----:B------:R-:W-:Y:S02]  /*7c00*/  ISETP.NE.AND P1, PT, R0, RZ, PT ;  /* 0x000000ff0000720c */ /* 0x000fe40003f25270 */
[----:B0-----:R-:W-:Y:S02]  /*7c10*/  LEA R25, R15, R14, 0x18 ;  /* 0x0000000e0f197211 */ /* 0x001fe400078ec0ff */
[----:B------:R-:W-:-:S09]  /*7c20*/  SHF.L.U32 R14, R5, 0x1f, RZ ;  /* 0x0000001f050e7819 */ /* 0x000fd200000006ff */
[----:B------:R-:W0:Y:S01]  /*7c30*/  @!P1 LDC R15, c[0x0][0x500] ;  /* 0x00014000ff0f9b82 */ /* 0x000e220000000800 */
[----:B------:R-:W-:-:S04]  /*7c40*/  IMAD R23, R6, 0x8, R25 ;  /* 0x0000000806177824 */ /* 0x000fc800078e0219 */
[----:B------:R-:W1:Y:S02]  /*7c50*/  SYNCS.PHASECHK.TRANS64.TRYWAIT P0, [R23+URZ+0x18], R14 ;  /* 0x0000180e170075a7 */ /* 0x000e64000800017f */
[----:B-1----:R-:W-:Y:S05]  /*7c60*/  @!P0 BRA `(.L_x_168) ;  /* 0x0000000c00508947 */ /* 0x002fea0003800000 */
.L_x_186:
[----:B-1----:R-:W-:Y:S01]  /*7c70*/  PRMT R14, R9, 0x9910, RZ ;  /* 0x00009910090e7816 */ /* 0x002fe200000000ff */
[----:B0-----:R0:W-:Y:S03]  /*7c80*/  @!P1 SYNCS.ARRIVE.TRANS64 RZ, [R23+URZ], R15 ;  /* 0x0000000f17ff99a7 */ /* 0x0011e6000800003f */
[----:B------:R-:W-:-:S13]  /*7c90*/  ISETP.NE.AND P0, PT, R14, 0x2, PT ;  /* 0x000000020e00780c */ /* 0x000fda0003f05270 */
[----:B0-----:R-:W-:Y:S05]  /*7ca0*/  @P0 BRA `(.L_x_169) ;  /* 0x0000000000040947 */ /* 0x001fea0003800000 */
[----:B------:R-:W-:Y:S01]  /*7cb0*/  BPT.TRAP 0x1 ;  /* 0x000000040000795c */ /* 0x000fe20000300000 */
.L_x_169:
[C---:B------:R-:W-:Y:S01]  /*7cc0*/  IMAD R14, R6.reuse, 0x800, R13 ;  /* 0x00000800060e7824 */ /* 0x040fe200078e020d */
[----:B------:R-:W-:Y:S01]  /*7cd0*/  R2UR UR9, R23 ;  /* 0x00000000170972ca */ /* 0x000fe200000e0000 */
[--C-:B------:R-:W-:Y:S01]  /*7ce0*/  IMAD R15, R6, 0x4000, R25.reuse ;  /* 0x00004000060f7824 */ /* 0x100fe200078e0219 */
[----:B------:R-:W-:Y:S01]  /*7cf0*/  UIADD3 UR4, UP0, UR20, 0xf0, URZ ;  /* 0x000000f014047890 */ /* 0x000fe2000ff1e03f */
[----:B------:R-:W-:Y:S01]  /*7d00*/  IMAD R14, R14, 0x2, R25 ;  /* 0x000000020e0e7824 */ /* 0x000fe200078e0219 */
[----:B------:R-:W-:Y:S01]  /*7d10*/  R2UR UR11, R20 ;  /* 0x00000000140b72ca */ /* 0x000fe200000e0000 */
[----:B------:R-:W-:Y:S01]  /*7d20*/  VIADD R4, R4, 0xffffffff ;  /* 0xffffffff04047836 */ /* 0x000fe20000000000 */
[----:B------:R-:W-:Y:S01]  /*7d30*/  R2UR UR5, R15 ;  /* 0x000000000f0572ca */ /* 0x000fe200000e0000 */
[----:B------:R-:W-:Y:S01]  /*7d40*/  UIADD3 UR22, UP1, UR20, 0x1f0, URZ ;  /* 0x000001f014167890 */ /* 0x000fe2000ff3e03f */
[----:B------:R-:W-:Y:S01]  /*7d50*/  R2UR UR8, R14 ;  /* 0x000000000e0872ca */ /* 0x000fe200000e0000 */
[----:B------:R-:W-:Y:S01]  /*7d60*/  VIADD R6, R6, 0x1 ;  /* 0x0000000106067836 */ /* 0x000fe20000000000 */
[----:B------:R-:W-:Y:S01]  /*7d70*/  R2UR UR10, R22 ;  /* 0x00000000160a72ca */ /* 0x000fe200000e0000 */
[----:B------:R-:W-:Y:S01]  /*7d80*/  UIADD3.X UR23, URZ, UR21, URZ, UP1, !UPT ;  /* 0x000000153f177290 */ /* 0x000fe20008ffe43f */
[----:B------:R-:W-:Y:S01]  /*7d90*/  R2UR UR12, R7 ;  /* 0x00000000070c72ca */ /* 0x000fe200000e0000 */
[----:B------:R-:W-:Y:S01]  /*7da0*/  UMOV UR6, 0x0 ;  /* 0x0000000000067882 */ /* 0x000fe20000000000 */
[----:B------:R-:W-:Y:S01]  /*7db0*/  R2UR UR18, R21 ;  /* 0x00000000151272ca */ /* 0x000fe200000e0000 */
[----:B------:R-:W-:Y:S01]  /*7dc0*/  UMOV UR7, 0x10000000 ;  /* 0x1000000000077882 */ /* 0x000fe20000000000 */
[----:B------:R-:W-:Y:S01]  /*7dd0*/  ISETP.GT.AND P1, PT, R4, 0x1, PT ;  /* 0x000000010400780c */ /* 0x000fe20003f24270 */
[----:B------:R-:W-:Y:S01]  /*7de0*/  UMOV UR19, 0x30000 ;  /* 0x0003000000137882 */ /* 0x000fe20000000000 */
[----:B------:R-:W-:Y:S01]  /*7df0*/  ISETP.NE.AND P0, PT, R6, 0x3, PT ;  /* 0x000000030600780c */ /* 0x000fe20003f05270 */
[----:B------:R-:W-:Y:S01]  /*7e00*/  UIADD3 UR13, UR5, 0x100, URZ ;  /* 0x00000100050d7890 */ /* 0x000fe2000fffe03f */
[----:B------:R-:W-:Y:S01]  /*7e10*/  VIADD R22, R22, 0x20 ;  /* 0x0000002016167836 */ /* 0x000fe20000000000 */
[----:B------:R-:W-:Y:S01]  /*7e20*/  UIADD3.X UR5, URZ, UR21, URZ, UP0, !UPT ;  /* 0x000000153f057290 */ /* 0x000fe200087fe43f */
[----:B------:R-:W-:Y:S01]  /*7e30*/  SEL R14, RZ, 0x1, P0 ;  /* 0x00000001ff0e7807 */ /* 0x000fe20000000000 */
[----:B------:R-:W-:Y:S01]  /*7e40*/  UIADD3 UR14, UR8, 0xc100, URZ ;  /* 0x0000c100080e7890 */ /* 0x000fe2000fffe03f */
[----:B------:R-:W-:-:S02]  /*7e50*/  SEL R6, R6, RZ, P0 ;  /* 0x000000ff06067207 */ /* 0x000fc40000000000 */
[----:B------:R-:W-:Y:S01]  /*7e60*/  UMOV UR8, UR13 ;  /* 0x0000000d00087c82 */ /* 0x000fe20008000000 */
[----:B------:R-:W-:-:S03]  /*7e70*/  LOP3.LUT R5, R5, R14, RZ, 0x3c, !PT ;  /* 0x0000000e05057212 */ /* 0x000fc600078e3cff */
[----:B------:R0:W-:Y:S02]  /*7e80*/  UTMALDG.3D [UR8], [UR4], desc[UR6] ;  /* 0x00000608040075b4 */ /* 0x0001e40008011000 */
[----:B0-----:R-:W-:Y:S01]  /*7e90*/  UMOV UR8, UR14 ;  /* 0x0000000e00087c82 */ /* 0x001fe20008000000 */
[----:B------:R-:W-:Y:S02]  /*7ea0*/  UMOV UR11, UR18 ;  /* 0x00000012000b7c82 */ /* 0x000fe40008000000 */
[----:B------:R0:W-:Y:S02]  /*7eb0*/  UTMALDG.3D.MULTICAST [UR8], [UR22], UR19, desc[UR6] ;  /* 0x00000608160073b4 */ /* 0x0001e40008011813 */
[----:B0-----:R-:W-:Y:S05]  /*7ec0*/  @P1 BRA `(.L_x_170) ;  /* 0xfffffffc00441947 */ /* 0x001fea000383ffff */
.L_x_167:
[----:B------:R-:W-:Y:S05]  /*7ed0*/  BSYNC B1 ;  /* 0x0000000000017941 */ /* 0x000fea0003800000 */
.L_x_166:
[----:B------:R-:W-:Y:S01]  /*7ee0*/  LOP3.LUT P1, RZ, R10, 0xff, RZ, 0xc0, !PT ;  /* 0x000000ff0aff7812 */ /* 0x000fe2000782c0ff */
[C---:B------:R-:W-:Y:S01]  /*7ef0*/  IMAD.IADD R7, R11.reuse, 0x1, R8 ;  /* 0x000000010b077824 */ /* 0x040fe200078e0208 */
[----:B------:R-:W-:Y:S01]  /*7f00*/  ULDC.64 UR4, c[0x0][0x650] ;  /* 0x0001940000047ab9 */ /* 0x000fe20000000a00 */
[----:B------:R-:W-:Y:S01]  /*7f10*/  ISETP.GE.U32.AND P2, PT, R11, 0x3, PT ;  /* 0x000000030b00780c */ /* 0x000fe20003f46070 */
[----:B------:R-:W-:Y:S01]  /*7f20*/  BSSY B1, `(.L_x_171) ;  /* 0x000006c000017945 */ /* 0x000fe20003800000 */
[----:B------:R-:W-:Y:S01]  /*7f30*/  IMAD.MOV.U32 R20, RZ, RZ, -0x1 ;  /* 0xffffffffff147424 */ /* 0x000fe200078e00ff */
[----:B------:R-:W-:Y:S01]  /*7f40*/  ISETP.GT.U32.AND P0, PT, R7, 0x2, PT ;  /* 0x000000020700780c */ /* 0x000fe20003f04070 */
[----:B------:R-:W-:Y:S01]  /*7f50*/  IMAD.MOV.U32 R21, RZ, RZ, -0x1 ;  /* 0xffffffffff157424 */ /* 0x000fe200078e00ff */
[----:B------:R-:W-:Y:S02]  /*7f60*/  PRMT R10, RZ, 0x7610, R10 ;  /* 0x00007610ff0a7816 */ /* 0x000fe4000000000a */
[----:B------:R-:W-:-:S03]  /*7f70*/  ISETP.LT.U32.AND P0, PT, R11, 0x3, P0 ;  /* 0x000000030b00780c */ /* 0x000fc60000701070 */
[----:B------:R-:W0:Y:S01]  /*7f80*/  @P1 S2R R5, SR_CgaCtaId ;  /* 0x0000000000051919 */ /* 0x000e220000008800 */
[----:B------:R-:W-:-:S04]  /*7f90*/  @P1 MOV R4, 0x400 ;  /* 0x0000040000041802 */ /* 0x000fc80000000f00 */
[----:B0-----:R-:W-:Y:S01]  /*7fa0*/  @P1 LEA R6, R5, R4, 0x18 ;  /* 0x0000000405061211 */ /* 0x001fe200078ec0ff */
[----:B------:R-:W-:Y:S01]  /*7fb0*/  IMAD.WIDE.U32 R4, R7, -0x55555555, RZ ;  /* 0xaaaaaaab07047825 */ /* 0x000fe200078e00ff */
[----:B------:R-:W-:Y:S02]  /*7fc0*/  SEL R4, RZ, 0x1, !P0 ;  /* 0x00000001ff047807 */ /* 0x000fe40004000000 */
[----:B------:R0:W-:Y:S01]  /*7fd0*/  @P1 SYNCS.ARRIVE.TRANS64.A1T0 RZ, [R6+URZ+0x48], RZ ;  /* 0x000048ff06ff19a7 */ /* 0x0001e2000810003f */
[----:B------:R-:W-:Y:S02]  /*7fe0*/  IADD3 R16, P1, R16, UR36, RZ ;  /* 0x0000002410107c10 */ /* 0x000fe4000ff3e0ff */
[----:B------:R-:W-:Y:S02]  /*7ff0*/  LOP3.LUT R3, R3, R4, RZ, 0x3c, !PT ;  /* 0x0000000403037212 */ /* 0x000fe400078e3cff */
[----:B------:R-:W-:Y:S02]  /*8000*/  IADD3.X R17, R17, UR42, RZ, P1, !PT ;  /* 0x0000002a11117c10 */ /* 0x000fe40008ffe4ff */
[----:B------:R-:W-:-:S02]  /*8010*/  ISETP.GE.U32.AND P0, PT, R16, UR4, PT ;  /* 0x0000000410007c0c */ /* 0x000fc4000bf06070 */
[----:B0-----:R-:W-:Y:S02]  /*8020*/  SHF.R.U32.HI R6, RZ, 0x1, R5 ;  /* 0x00000001ff067819 */ /* 0x001fe40000011605 */
[----:B------:R-:W-:Y:S02]  /*8030*/  ISETP.GE.U32.AND.EX P0, PT, R17, UR5, PT, P0 ;  /* 0x0000000511007c0c */ /* 0x000fe4000bf06100 */
[----:B------:R-:W-:Y:S01]  /*8040*/  @P2 LOP3.LUT R3, R3, 0x1, R6, 0x78, !PT ;  /* 0x0000000103032812 */ /* 0x000fe200078e7806 */
[----:B------:R-:W-:Y:S01]  /*8050*/  IMAD R8, R6, -0x3, R7 ;  /* 0xfffffffd06087824 */ /* 0x000fe200078e0207 */
[----:B------:R-:W-:Y:S01]  /*8060*/  PRMT R4, RZ, 0x7610, R4 ;  /* 0x00007610ff047816 */ /* 0x000fe20000000004 */
[----:B------:R-:W-:-:S08]  /*8070*/  IMAD.MOV.U32 R7, RZ, RZ, -0x1 ;  /* 0xffffffffff077424 */ /* 0x000fd000078e00ff */
[----:B------:R-:W-:Y:S05]  /*8080*/  @P0 BRA `(.L_x_172) ;  /* 0x0000000400540947 */ /* 0x000fea0003800000 */
[----:B------:R-:W0:Y:S01]  /*8090*/  S2R R15, SR_CTAID.X ;  /* 0x00000000000f7919 */ /* 0x000e220000002500 */
[----:B------:R-:W-:Y:S01]  /*80a0*/  ULDC.64 UR4, c[0x0][0x628] ;  /* 0x00018a0000047ab9 */ /* 0x000fe20000000a00 */
[----:B------:R-:W-:Y:S01]  /*80b0*/  ULDC UR7, c[0x0][0x630] ;  /* 0x00018c0000077ab9 */ /* 0x000fe20000000800 */
[----:B------:R-:W-:Y:S01]  /*80c0*/  ISETP.NE.U32.AND P0, PT, RZ, UR4, PT ;  /* 0x00000004ff007c0c */ /* 0x000fe2000bf05070 */
[----:B------:R-:W1:Y:S01]  /*80d0*/  S2R R20, SR_CTAID.Y ;  /* 0x0000000000147919 */ /* 0x000e620000002600 */
[----:B------:R-:W-:Y:S01]  /*80e0*/  ULDC UR8, c[0x0][0x150] ;  /* 0x0000540000087ab9 */ /* 0x000fe20000000800 */
[----:B------:R-:W-:Y:S01]  /*80f0*/  IMAD.MOV.U32 R4, RZ, RZ, R16 ;  /* 0x000000ffff047224 */ /* 0x000fe200078e0010 */
[----:B------:R-:W-:Y:S01]  /*8100*/  ISETP.NE.AND.EX P0, PT, RZ, UR5, PT, P0 ;  /* 0x00000005ff007c0c */ /* 0x000fe2000bf05300 */
[----:B------:R-:W-:Y:S01]  /*8110*/  IMAD.MOV.U32 R5, RZ, RZ, R17 ;  /* 0x000000ffff057224 */ /* 0x000fe200078e0011 */
[----:B0-----:R-:W-:-:S11]  /*8120*/  I2FP.F32.U32 R22, R15 ;  /* 0x0000000f00167245 */ /* 0x001fd60000201000 */
[----:B------:R-:W-:Y:S05]  /*8130*/  @!P0 BRA `(.L_x_173) ;  /* 0x0000000000288947 */ /* 0x000fea0003800000 */
[----:B------:R-:W-:Y:S02]  /*8140*/  ULDC UR6, c[0x0][0x634] ;  /* 0x00018d0000067ab9 */ /* 0x000fe40000000800 */
[----:B------:R-:W-:-:S05]  /*8150*/  IADD3 R5, P0, R16, UR6, RZ ;  /* 0x0000000610057c10 */ /* 0x000fca000ff1e0ff */
[----:B------:R-:W-:-:S04]  /*8160*/  IMAD.X R21, RZ, RZ, R17, P0 ;  /* 0x000000ffff157224 */ /* 0x000fc800000e0611 */
[----:B------:R-:W-:-:S04]  /*8170*/  IMAD.WIDE.U32 R6, R21, UR4, RZ ;  /* 0x0000000415067c25 */ /* 0x000fc8000f8e00ff */
[----:B------:R-:W-:-:S04]  /*8180*/  IMAD.WIDE.U32 R6, P0, R5, UR5, R6 ;  /* 0x0000000505067c25 */ /* 0x000fc8000f800006 */
[----:B------:R-:W-:-:S04]  /*8190*/  IMAD.WIDE.U32 R4, R5, UR4, RZ ;  /* 0x0000000405047c25 */ /* 0x000fc8000f8e00ff */
[----:B------:R-:W-:Y:S01]  /*81a0*/  IMAD.MOV.U32 R4, RZ, RZ, R7 ;  /* 0x000000ffff047224 */ /* 0x000fe200078e0007 */
[----:B------:R-:W-:Y:S01]  /*81b0*/  IADD3 RZ, P1, R5, R6, RZ ;  /* 0x0000000605ff7210 */ /* 0x000fe20007f3e0ff */
[----:B------:R-:W-:-:S04]  /*81c0*/  IMAD.X R5, RZ, RZ, RZ, P0 ;  /* 0x000000ffff057224 */ /* 0x000fc800000e06ff */
[----:B------:R-:W-:-:S08]  /*81d0*/  IMAD.WIDE.U32.X R4, R21, UR5, R4, P1 ;  /* 0x0000000515047c25 */ /* 0x000fd000088e0404 */
.L_x_173:
[--C-:B------:R-:W-:Y:S01]  /*81e0*/  SHF.R.U64 R14, R4, UR7, R5.reuse ;  /* 0x00000007040e7c19 */ /* 0x100fe20008001205 */
[----:B------:R-:W-:Y:S01]  /*81f0*/  FMUL R22, R22, UR8 ;  /* 0x0000000816167c20 */ /* 0x000fe20008400000 */
[----:B------:R-:W-:Y:S01]  /*8200*/  SHF.R.U32.HI R4, RZ, UR7, R5 ;  /* 0x00000007ff047c19 */ /* 0x000fe20008011605 */
[----:B------:R-:W0:Y:S01]  /*8210*/  LDC R6, c[0x0][0x144] ;  /* 0x00005100ff067b82 */ /* 0x000e220000000800 */
[----:B------:R-:W-:Y:S01]  /*8220*/  IADD3 R5, P0, RZ, -R14, RZ ;  /* 0x8000000eff057210 */ /* 0x000fe20007f1e0ff */
[----:B------:R-:W-:Y:S01]  /*8230*/  ULDC UR6, c[0x0][0x154] ;  /* 0x0000550000067ab9 */ /* 0x000fe20000000800 */
[----:B-1----:R-:W-:Y:S01]  /*8240*/  I2FP.F32.U32 R7, R20 ;  /* 0x0000001400077245 */ /* 0x002fe20000201000 */
[----:B------:R-:W1:Y:S01]  /*8250*/  F2I.U32.TRUNC.NTZ R22, R22 ;  /* 0x0000001600167305 */ /* 0x000e62000020f000 */
[----:B------:R-:W-:Y:S01]  /*8260*/  ULDC.64 UR4, c[0x0][0x620] ;  /* 0x0001880000047ab9 */ /* 0x000fe20000000a00 */
[----:B------:R-:W-:Y:S01]  /*8270*/  IMAD.X R4, RZ, RZ, ~R4, P0 ;  /* 0x000000ffff047224 */ /* 0x000fe200000e0e04 */
[----:B------:R-:W-:Y:S01]  /*8280*/  ISETP.NE.AND P2, PT, R2, 0x1, PT ;  /* 0x000000010200780c */ /* 0x000fe20003f45270 */
[----:B------:R-:W-:Y:S01]  /*8290*/  FMUL R23, R7, UR6 ;  /* 0x0000000607177c20 */ /* 0x000fe20008400000 */
[----:B------:R-:W2:Y:S01]  /*82a0*/  LDC R25, c[0x0][0x148] ;  /* 0x00005200ff197b82 */ /* 0x000ea20000000800 */
[----:B------:R-:W-:Y:S01]  /*82b0*/  IMAD R4, R4, UR4, RZ ;  /* 0x0000000404047c24 */ /* 0x000fe2000f8e02ff */
[----:B------:R-:W-:-:S02]  /*82c0*/  ULDC.64 UR6, c[0x0][0x640] ;  /* 0x0001900000067ab9 */ /* 0x000fc40000000a00 */
[----:B------:R-:W-:Y:S01]  /*82d0*/  ISETP.NE.U32.AND P0, PT, RZ, UR6, PT ;  /* 0x00000006ff007c0c */ /* 0x000fe2000bf05070 */
[----:B------:R-:W3:Y:S01]  /*82e0*/  F2I.U32.TRUNC.NTZ R23, R23 ;  /* 0x0000001700177305 */ /* 0x000ee2000020f000 */
[C---:B------:R-:W-:Y:S02]  /*82f0*/  IMAD R7, R5.reuse, UR5, R4 ;  /* 0x0000000505077c24 */ /* 0x040fe4000f8e0204 */
[----:B------:R-:W-:Y:S01]  /*8300*/  IMAD.WIDE.U32 R4, R5, UR4, R16 ;  /* 0x0000000405047c25 */ /* 0x000fe2000f8e0010 */
[----:B------:R-:W-:Y:S01]  /*8310*/  ULDC UR4, c[0x0][0x618] ;  /* 0x0001860000047ab9 */ /* 0x000fe20000000800 */
[----:B------:R-:W-:Y:S02]  /*8320*/  ISETP.NE.AND.EX P0, PT, RZ, UR7, PT, P0 ;  /* 0x00000007ff007c0c */ /* 0x000fe4000bf05300 */
[----:B------:R-:W-:Y:S02]  /*8330*/  IMAD.IADD R5, R5, 0x1, R7 ;  /* 0x0000000105057824 */ /* 0x000fe400078e0207 */
[----:B-1----:R-:W-:-:S03]  /*8340*/  IMAD.MOV R22, RZ, RZ, -R22 ;  /* 0x000000ffff167224 */ /* 0x002fc600078e0a16 */
[----:B------:R-:W-:Y:S01]  /*8350*/  SHF.R.U64 R21, R4, UR4, R5 ;  /* 0x0000000404157c19 */ /* 0x000fe20008001205 */
[----:B0-----:R-:W-:Y:S01]  /*8360*/  IMAD R15, R6, R22, R15 ;  /* 0x00000016060f7224 */ /* 0x001fe200078e020f */
[----:B------:R-:W-:Y:S01]  /*8370*/  SHF.R.U32.HI R4, RZ, UR4, R5 ;  /* 0x00000004ff047c19 */ /* 0x000fe20008011605 */
[----:B------:R-:W-:Y:S01]  /*8380*/  ULDC UR4, c[0x0][0x608] ;  /* 0x0001820000047ab9 */ /* 0x000fe20000000800 */
[----:B---3--:R-:W-:Y:S02]  /*8390*/  IMAD.MOV R6, RZ, RZ, -R23 ;  /* 0x000000ffff067224 */ /* 0x008fe400078e0a17 */
[--C-:B------:R-:W-:Y:S02]  /*83a0*/  SHF.R.U64 R22, R21, UR4, R4.reuse ;  /* 0x0000000415167c19 */ /* 0x100fe40008001204 */
[----:B------:R-:W-:Y:S01]  /*83b0*/  SHF.R.U32.HI R5, RZ, UR4, R4 ;  /* 0x00000004ff057c19 */ /* 0x000fe20008011604 */
[----:B------:R-:W-:Y:S01]  /*83c0*/  ULDC UR4, c[0x0][0x658] ;  /* 0x0001960000047ab9 */ /* 0x000fe20000000800 */
[----:B--2---:R-:W-:-:S02]  /*83d0*/  @P2 IMAD R15, R25, R6, R20 ;  /* 0x00000006190f2224 */ /* 0x004fc400078e0214 */
[--C-:B------:R-:W-:Y:S02]  /*83e0*/  SHF.R.U64 R20, R22, UR4, R5.reuse ;  /* 0x0000000416147c19 */ /* 0x100fe40008001205 */
[----:B------:R-:W-:-:S03]  /*83f0*/  SHF.R.U32.HI R23, RZ, UR4, R5 ;  /* 0x00000004ff177c19 */ /* 0x000fc60008011605 */
[----:B------:R-:W-:Y:S02]  /*8400*/  IMAD.MOV.U32 R6, RZ, RZ, R20 ;  /* 0x000000ffff067224 */ /* 0x000fe400078e0014 */
[----:B------:R-:W-:Y:S01]  /*8410*/  IMAD.MOV.U32 R5, RZ, RZ, R23 ;  /* 0x000000ffff057224 */ /* 0x000fe200078e0017 */
[----:B------:R-:W-:Y:S06]  /*8420*/  @!P0 BRA `(.L_x_174) ;  /* 0x00000000002c8947 */ /* 0x000fec0003800000 */
        /* <DEDUP_REMOVED lines=9> */
[----:B------:R-:W-:-:S04]  /*84c0*/  IMAD.WIDE.U32.X R4, R23, UR7, R4, P1 ;  /* 0x0000000717047c25 */ /* 0x000fc800088e0404 */
[----:B------:R-:W-:-:S07]  /*84d0*/  IMAD.MOV.U32 R6, RZ, RZ, R4 ;  /* 0x000000ffff067224 */ /* 0x000fce00078e0004 */
.L_x_174:
[----:B------:R-:W-:Y:S01]  /*84e0*/  ULDC UR4, c[0x0][0x648] ;  /* 0x0001920000047ab9 */ /* 0x000fe20000000800 */
[----:B------:R-:W-:Y:S01]  /*84f0*/  LOP3.LUT R4, R22, UR16, RZ, 0xc0, !PT ;  /* 0x0000001016047c12 */ /* 0x000fe2000f8ec0ff */
[----:B------:R-:W-:Y:S01]  /*8500*/  ULDC UR5, c[0x0][0x610] ;  /* 0x0001840000057ab9 */ /* 0x000fe20000000800 */
[----:B------:R-:W-:Y:S01]  /*8510*/  SHF.R.U64 R5, R6, UR4, R5 ;  /* 0x0000000406057c19 */ /* 0x000fe20008001205 */
[----:B------:R-:W-:Y:S01]  /*8520*/  ULDC UR4, c[0x0][0x638] ;  /* 0x00018e0000047ab9 */ /* 0x000fe20000000800 */
[----:B------:R-:W-:-:S03]  /*8530*/  LOP3.LUT R21, R21, UR15, RZ, 0xc0, !PT ;  /* 0x0000000f15157c12 */ /* 0x000fc6000f8ec0ff */
[----:B------:R-:W-:Y:S02]  /*8540*/  IMAD.MOV R7, RZ, RZ, -R5 ;  /* 0x000000ffff077224 */ /* 0x000fe400078e0a05 */
[----:B------:R-:W-:Y:S02]  /*8550*/  IMAD R4, R5, UR17, R4 ;  /* 0x0000001105047c24 */ /* 0x000fe4000f8e0204 */
[----:B------:R-:W-:Y:S01]  /*8560*/  IMAD R20, R7, UR4, R20 ;  /* 0x0000000407147c24 */ /* 0x000fe2000f8e0214 */
[----:B------:R-:W-:Y:S01]  /*8570*/  ULDC UR4, c[0x0][0x600] ;  /* 0x0001800000047ab9 */ /* 0x000fe20000000800 */
[----:B------:R-:W-:Y:S02]  /*8580*/  IMAD R15, R4, UR5, R15 ;  /* 0x00000005040f7c24 */ /* 0x000fe4000f8e020f */
[----:B------:R-:W-:Y:S02]  /*8590*/  IMAD R20, R20, UR4, R21 ;  /* 0x0000000414147c24 */ /* 0x000fe4000f8e0215 */
[----:B------:R-:W-:-:S02]  /*85a0*/  IMAD.MOV.U32 R4, RZ, RZ, 0x1 ;  /* 0x00000001ff047424 */ /* 0x000fc400078e00ff */
[----:B------:R-:W-:Y:S01]  /*85b0*/  IMAD.MOV.U32 R7, RZ, RZ, R14 ;  /* 0x000000ffff077224 */ /* 0x000fe200078e000e */
[----:B------:R-:W-:Y:S02]  /*85c0*/  SEL R21, R20, R15, !P2 ;  /* 0x0000000f14157207 */ /* 0x000fe40005000000 */
[----:B------:R-:W-:-:S07]  /*85d0*/  SEL R20, R15, R20, !P2 ;  /* 0x000000140f147207 */ /* 0x000fce0005000000 */
.L_x_172:
[----:B------:R-:W-:Y:S05]  /*85e0*/  BSYNC B1 ;  /* 0x0000000000017941 */ /* 0x000fea0003800000 */
.L_x_171:
[----:B------:R-:W-:-:S13]  /*85f0*/  LOP3.LUT P0, RZ, R4, 0xff, RZ, 0xc0, !PT ;  /* 0x000000ff04ff7812 */ /* 0x000fda000780c0ff */
[----:B------:R-:W-:Y:S05]  /*8600*/  @P0 BRA `(.L_x_175) ;  /* 0xfffffff400400947 */ /* 0x000fea000383ffff */
[----:B------:R-:W-:Y:S05]  /*8610*/  BSYNC B0 ;  /* 0x0000000000007941 */ /* 0x000fea0003800000 */
.L_x_164:
[----:B------:R-:W-:-:S03]  /*8620*/  UMOV UR4, 0xffffffff ;  /* 0xffffffff00047882 */ /* 0x000fc60000000000 */
[----:B------:R-:W-:Y:S05]  /*8630*/  BRA.DIV UR4, `(.L_x_176) ;  /* 0x0000000204f07947 */ /* 0x000fea000b800000 */
[----:B------:R-:W-:-:S13]  /*8640*/  ELECT P6, URZ, PT ;  /* 0x00000000003f782f */ /* 0x000fda00038c0000 */
.L_x_189:
[----:B------:R-:W-:Y:S04]  /*8650*/  BSSY B0, `(.L_x_177) ;  /* 0x0000022000007945 */ /* 0x000fe80003800000 */
[----:B------:R-:W-:Y:S05]  /*8660*/  @!P6 BRA `(.L_x_178) ;  /* 0x000000000080e947 */ /* 0x000fea0003800000 */
[----:B------:R-:W-:-:S04]  /*8670*/  LOP3.LUT R18, R18, 0x2, RZ, 0xfc, !PT ;  /* 0x0000000212127812 */ /* 0x000fc800078efcff */
[----:B------:R-:W-:-:S13]  /*8680*/  ISETP.NE.AND P0, PT, R18, 0x3, PT ;  /* 0x000000031200780c */ /* 0x000fda0003f05270 */
[----:B------:R-:W-:Y:S05]  /*8690*/  @!P0 BRA `(.L_x_179) ;  /* 0x0000000000048947 */ /* 0x000fea0003800000 */
[----:B------:R-:W-:Y:S01]  /*86a0*/  BPT.TRAP 0x1 ;  /* 0x000000040000795c */ /* 0x000fe20000300000 */
.L_x_179:
[----:B------:R-:W0:Y:S01]  /*86b0*/  S2R R5, SR_CgaCtaId ;  /* 0x0000000000057919 */ /* 0x000e220000008800 */
[----:B------:R-:W-:Y:S02]  /*86c0*/  MOV R0, 0x400 ;  /* 0x0000040000007802 */ /* 0x000fe40000000f00 */
[----:B------:R-:W-:Y:S02]  /*86d0*/  SHF.L.U32 R2, R3, 0x1f, RZ ;  /* 0x0000001f03027819 */ /* 0x000fe400000006ff */
[----:B0-----:R-:W-:-:S05]  /*86e0*/  LEA R5, R5, R0, 0x18 ;  /* 0x0000000005057211 */ /* 0x001fca00078ec0ff */
[----:B------:R-:W-:-:S04]  /*86f0*/  VIADD R5, R5, 0x18 ;  /* 0x0000001805057836 */ /* 0x000fc80000000000 */
[C---:B------:R-:W-:Y:S02]  /*8700*/  IMAD R7, R8.reuse, 0x8, R5 ;  /* 0x0000000808077824 */ /* 0x040fe400078e0205 */
[----:B------:R-:W-:Y:S02]  /*8710*/  VIADD R8, R8, 0x1 ;  /* 0x0000000108087836 */ /* 0x000fe40000000000 */
[----:B------:R-:W0:Y:S03]  /*8720*/  SYNCS.PHASECHK.TRANS64.TRYWAIT P0, [R7+URZ], R2 ;  /* 0x00000002070075a7 */ /* 0x000e26000800017f */
[----:B------:R-:W-:-:S04]  /*8730*/  ISETP.NE.AND P1, PT, R8, 0x3, PT ;  /* 0x000000030800780c */ /* 0x000fc80003f25270 */
[----:B------:R-:W-:Y:S02]  /*8740*/  SEL R0, RZ, 0x1, P1 ;  /* 0x00000001ff007807 */ /* 0x000fe40000800000 */
[----:B------:R-:W-:Y:S02]  /*8750*/  SEL R8, R8, RZ, P1 ;  /* 0x000000ff08087207 */ /* 0x000fe40000800000 */
[----:B------:R-:W-:-:S03]  /*8760*/  LOP3.LUT R9, R3, R0, RZ, 0x3c, !PT ;  /* 0x0000000003097212 */ /* 0x000fc600078e3cff */
[----:B------:R-:W-:Y:S01]  /*8770*/  IMAD R4, R8, 0x8, R5 ;  /* 0x0000000808047824 */ /* 0x000fe200078e0205 */
[----:B------:R-:W-:Y:S01]  /*8780*/  SHF.L.U32 R3, R9, 0x1f, RZ ;  /* 0x0000001f09037819 */ /* 0x000fe200000006ff */
[----:B0-----:R-:W-:Y:S06]  /*8790*/  @!P0 BRA `(.L_x_180) ;  /* 0x0000000000b88947 */ /* 0x001fec0003800000 */
.L_x_190:
[----:B------:R-:W1:Y:S01]  /*87a0*/  SYNCS.PHASECHK.TRANS64.TRYWAIT P0, [R4+URZ], R3 ;  /* 0x00000003040075a7 */ /* 0x000e62000800017f */
[----:B------:R-:W-:-:S05]  /*87b0*/  VIADD R0, R8, 0x1 ;  /* 0x0000000108007836 */ /* 0x000fca0000000000 */
[----:B------:R-:W-:-:S04]  /*87c0*/  ISETP.NE.AND P1, PT, R0, 0x3, PT ;  /* 0x000000030000780c */ /* 0x000fc80003f25270 */
[----:B0-----:R-:W-:Y:S02]  /*87d0*/  SEL R2, RZ, 0x1, P1 ;  /* 0x00000001ff027807 */ /* 0x001fe40000800000 */
[----:B------:R-:W-:Y:S02]  /*87e0*/  SEL R0, R0, RZ, P1 ;  /* 0x000000ff00007207 */ /* 0x000fe40000800000 */
[----:B------:R-:W-:Y:S01]  /*87f0*/  LOP3.LUT R2, R9, R2, RZ, 0x3c, !PT ;  /* 0x0000000209027212 */ /* 0x000fe200078e3cff */
[----:B-1----:R-:W-:Y:S06]  /*8800*/  @!P0 BRA `(.L_x_181) ;  /* 0x0000000000b08947 */ /* 0x002fec0003800000 */
.L_x_191:
[----:B------:R-:W-:Y:S01]  /*8810*/  IMAD R5, R0, 0x8, R5 ;  /* 0x0000000800057824 */ /* 0x000fe200078e0205 */
[----:B------:R-:W-:-:S07]  /*8820*/  SHF.L.U32 R0, R2, 0x1f, RZ ;  /* 0x0000001f02007819 */ /* 0x000fce00000006ff */
.L_x_182:
[----:B-1----:R1:W2:Y:S02]  /*8830*/  SYNCS.PHASECHK.TRANS64.TRYWAIT P0, [R5+URZ], R0 ;  /* 0x00000000050075a7 */ /* 0x0022a4000800017f */
[----:B--2---:R-:W-:Y:S05]  /*8840*/  @!P0 NANOSLEEP.SYNCS 0x989680 ;  /* 0x009896800000895d */ /* 0x004fea0003900000 */
[----:B------:R-:W2:Y:S02]  /*8850*/  @!P0 SYNCS.PHASECHK.TRANS64 P0, [R5+URZ], R0 ;  /* 0x00000000050085a7 */ /* 0x000ea4000800007f */
[----:B--2---:R-:W-:Y:S05]  /*8860*/  @!P0 BRA `(.L_x_182) ;  /* 0xfffffffc00f08947 */ /* 0x004fea000383ffff */
.L_x_178:
[----:B------:R-:W-:Y:S05]  /*8870*/  BSYNC B0 ;  /* 0x0000000000007941 */ /* 0x000fea0003800000 */
.L_x_177:
[----:B------:R-:W-:Y:S05]  /*8880*/  EXIT ;  /* 0x000000000000794d */ /* 0x000fea0003800000 */
.L_x_21:
[----:B-1----:R1:W2:Y:S02]  /*8890*/  SYNCS.PHASECHK.TRANS64.TRYWAIT P1, [R3+URZ], R0 ;  /* 0x00000000030075a7 */ /* 0x0022a4000802017f */
[----:B--2---:R-:W-:Y:S05]  /*88a0*/  @!P1 NANOSLEEP.SYNCS 0x989680 ;  /* 0x009896800000995d */ /* 0x004fea0003900000 */
[----:B------:R-:W2:Y:S02]  /*88b0*/  @!P1 SYNCS.PHASECHK.TRANS64 P1, [R3+URZ], R0 ;  /* 0x00000000030095a7 */ /* 0x000ea4000802007f */
[----:B--2---:R-:W-:Y:S05]  /*88c0*/  @!P1 BRA `(.L_x_21) ;  /* 0xfffffffc00f09947 */ /* 0x004fea000383ffff */
[----:B------:R-:W-:Y:S05]  /*88d0*/  BRA `(.L_x_20) ;  /* 0xffffff8c00b47947 */ /* 0x000fea000383ffff */
.L_x_26:
[----:B-1----:R1:W2:Y:S02]  /*88e0*/  SYNCS.PHASECHK.TRANS64.TRYWAIT P1, [R5+URZ], R4 ;  /* 0x00000004050075a7 */ /* 0x0022a4000802017f */
[----:B--2---:R-:W-:Y:S05]  /*88f0*/  @!P1 NANOSLEEP.SYNCS 0x989680 ;  /* 0x009896800000995d */ /* 0x004fea0003900000 */
[----:B------:R-:W2:Y:S02]  /*8900*/  @!P1 SYNCS.PHASECHK.TRANS64 P1, [R5+URZ], R4 ;  /* 0x00000004050095a7 */ /* 0x000ea4000802007f */
[----:B--2---:R-:W-:Y:S05]  /*8910*/  @!P1 BRA `(.L_x_26) ;  /* 0xfffffffc00f09947 */ /* 0x004fea000383ffff */
[----:B------:R-:W-:Y:S05]  /*8920*/  BRA `(.L_x_25) ;  /* 0xffffff9000887947 */ /* 0x000fea000383ffff */
.L_x_165:
[----:B------:R-:W-:Y:S01]  /*8930*/  BSSY B1, `(.L_x_183) ;  /* 0x0000006000017945 */ /* 0x000fe20003800000 */
[----:B------:R-:W-:-:S07]  /*8940*/  IMAD.MOV.U32 R15, RZ, RZ, -0x1 ;  /* 0xffffffffff0f7424 */ /* 0x000fce00078e00ff */
[----:B------:R-:W-:Y:S05]  /*8950*/  WARPSYNC.COLLECTIVE R15, `(.L_x_184) ;  /* 0x000000000f0c7348 */ /* 0x000fea0003c00000 */
[----:B------:R-:W-:Y:S02]  /*8960*/  ELECT P6, UR62, PT ;  /* 0x00000000003e782f */ /* 0x000fe400038c0000 */
[----:B------:R-:W-:Y:S01]  /*8970*/  MOV R14, UR62 ;  /* 0x0000003e000e7c02 */ /* 0x000fe20008000f00 */
[----:B------:R-:W-:Y:S10]  /*8980*/  ENDCOLLECTIVE ;  /* 0x000000000000791b */ /* 0x000ff40003800000 */
.L_x_184:
[----:B------:R-:W-:Y:S05]  /*8990*/  BSYNC B1 ;  /* 0x0000000000017941 */ /* 0x000fea0003800000 */
.L_x_183:
[----:B------:R-:W-:Y:S05]  /*89a0*/  BRA `(.L_x_185) ;  /* 0xfffffff000647947 */ /* 0x000fea000383ffff */
.L_x_168:
[----:B-1----:R1:W2:Y:S02]  /*89b0*/  SYNCS.PHASECHK.TRANS64.TRYWAIT P0, [R23+URZ+0x18], R14 ;  /* 0x0000180e170075a7 */ /* 0x0022a4000800017f */
[----:B--2---:R-:W-:Y:S05]  /*89c0*/  @!P0 NANOSLEEP.SYNCS 0x989680 ;  /* 0x009896800000895d */ /* 0x004fea0003900000 */
[----:B------:R-:W2:Y:S02]  /*89d0*/  @!P0 SYNCS.PHASECHK.TRANS64 P0, [R23+URZ+0x18], R14 ;  /* 0x0000180e170085a7 */ /* 0x000ea4000800007f */
[----:B--2---:R-:W-:Y:S05]  /*89e0*/  @!P0 BRA `(.L_x_168) ;  /* 0xfffffffc00f08947 */ /* 0x004fea000383ffff */
[----:B------:R-:W-:Y:S05]  /*89f0*/  BRA `(.L_x_186) ;  /* 0xfffffff0009c7947 */ /* 0x000fea000383ffff */
.L_x_176:
[----:B------:R-:W-:Y:S01]  /*8a00*/  BSSY B0, `(.L_x_187) ;  /* 0x0000006000007945 */ /* 0x000fe20003800000 */
[----:B------:R-:W-:-:S07]  /*8a10*/  IMAD.MOV.U32 R15, RZ, RZ, -0x1 ;  /* 0xffffffffff0f7424 */ /* 0x000fce00078e00ff */
[----:B------:R-:W-:Y:S05]  /*8a20*/  WARPSYNC.COLLECTIVE R15, `(.L_x_188) ;  /* 0x000000000f0c7348 */ /* 0x000fea0003c00000 */
[----:B------:R-:W-:Y:S02]  /*8a30*/  ELECT P6, UR62, PT ;  /* 0x00000000003e782f */ /* 0x000fe400038c0000 */
[----:B------:R-:W-:Y:S01]  /*8a40*/  MOV R14, UR62 ;  /* 0x0000003e000e7c02 */ /* 0x000fe20008000f00 */
[----:B------:R-:W-:Y:S10]  /*8a50*/  ENDCOLLECTIVE ;  /* 0x000000000000791b */ /* 0x000ff40003800000 */
.L_x_188:
[----:B------:R-:W-:Y:S05]  /*8a60*/  BSYNC B0 ;  /* 0x0000000000007941 */ /* 0x000fea0003800000 */
.L_x_187:
[----:B------:R-:W-:Y:S05]  /*8a70*/  BRA `(.L_x_189) ;  /* 0xfffffff800f47947 */ /* 0x000fea000383ffff */
.L_x_180:
[----:B0-----:R0:W1:Y:S02]  /*8a80*/  SYNCS.PHASECHK.TRANS64.TRYWAIT P0, [R7+URZ], R2 ;  /* 0x00000002070075a7 */ /* 0x001064000800017f */
[----:B-1----:R-:W-:Y:S05]  /*8a90*/  @!P0 NANOSLEEP.SYNCS 0x989680 ;  /* 0x009896800000895d */ /* 0x002fea0003900000 */
[----:B------:R-:W1:Y:S02]  /*8aa0*/  @!P0 SYNCS.PHASECHK.TRANS64 P0, [R7+URZ], R2 ;  /* 0x00000002070085a7 */ /* 0x000e64000800007f */
[----:B-1----:R-:W-:Y:S05]  /*8ab0*/  @!P0 BRA `(.L_x_180) ;  /* 0xfffffffc00f08947 */ /* 0x002fea000383ffff */
[----:B------:R-:W-:Y:S05]  /*8ac0*/  BRA `(.L_x_190) ;  /* 0xfffffffc00347947 */ /* 0x000fea000383ffff */
.L_x_181:
[----:B0-----:R0:W1:Y:S02]  /*8ad0*/  SYNCS.PHASECHK.TRANS64.TRYWAIT P0, [R4+URZ], R3 ;  /* 0x00000003040075a7 */ /* 0x001064000800017f */
[----:B-1----:R-:W-:Y:S05]  /*8ae0*/  @!P0 NANOSLEEP.SYNCS 0x989680 ;  /* 0x009896800000895d */ /* 0x002fea0003900000 */
[----:B------:R-:W1:Y:S02]  /*8af0*/  @!P0 SYNCS.PHASECHK.TRANS64 P0, [R4+URZ], R3 ;  /* 0x00000003040085a7 */ /* 0x000e64000800007f */
[----:B-1----:R-:W-:Y:S05]  /*8b00*/  @!P0 BRA `(.L_x_181) ;  /* 0xfffffffc00f08947 */ /* 0x002fea000383ffff */
[----:B------:R-:W-:Y:S05]  /*8b10*/  BRA `(.L_x_191) ;  /* 0xfffffffc003c7947 */ /* 0x000fea000383ffff */
.L_x_192:
[----:B------:R-:W-:-:S00]  /*8b20*/  BRA `(.L_x_192) ;  /* 0xfffffffc00fc7947 */ /* 0x000fc0000383ffff */
[----:B------:R-:W-:-:S00]  /*8b30*/  NOP ;  /* 0x0000000000007918 */ /* 0x000fc00000000000 */
        /* <DEDUP_REMOVED lines=12> */
.L_x_193:


//--------------------- .nv.global.init           --------------------------
	.section	.nv.global.init,"aw",@progbits
.nv.global.init:
	.type		$str$22,@object
	.size		$str$22,($str$23 - $str$22)
$str$22:
        /*0000*/ 	.byte	0x6b, 0x5f, 0x74, 0x69, 0x6c, 0x65, 0x5f, 0x63, 0x6f, 0x75, 0x6e, 0x74, 0x20, 0x3e, 0x3d, 0x20
        /*0010*/ 	.byte	0x31, 0x00
	.type		$str$23,@object
	.size		$str$23,(__unnamed_1 - $str$23)
$str$23:
        /*0012*/ 	.byte	0x2f, 0x74, 0x6d, 0x70, 0x2f, 0x63, 0x75, 0x74, 0x6c, 0x61, 0x73, 0x73, 0x5f, 0x73, 0x77, 0x65
        /*0022*/ 	.byte	0x65, 0x70, 0x5f, 0x73, 0x72, 0x63, 0x2f, 0x69, 0x6e, 0x63, 0x6c, 0x75, 0x64, 0x65, 0x2f, 0x63
        /*0032*/ 	.byte	0x75, 0x74, 0x6c, 0x61, 0x73, 0x73, 0x2f, 0x67, 0x65, 0x6d, 0x6d, 0x2f, 0x63, 0x6f, 0x6c, 0x6c
        /*0042*/ 	.byte	0x65, 0x63, 0x74, 0x69, 0x76, 0x65, 0x2f, 0x73, 0x6d, 0x39, 0x30, 0x5f, 0x6d, 0x6d, 0x61, 0x5f
        /*0052*/ 	.byte	0x74, 0x6d, 0x61, 0x5f, 0x67, 0x6d, 0x6d, 0x61, 0x5f, 0x73, 0x73, 0x5f, 0x77, 0x61, 0x72, 0x70
        /*0062*/ 	.byte	0x73, 0x70, 0x65, 0x63, 0x69, 0x61, 0x6c, 0x69, 0x7a, 0x65, 0x64, 0x2e, 0x68, 0x70, 0x70, 0x00
	.type		__unnamed_1,@object
	.size		__unnamed_1,(.L_0 - __unnamed_1)
__unnamed_1:
        /*0072*/ 	.byte	0x76, 0x6f, 0x69, 0x64, 0x20, 0x63, 0x75, 0x74, 0x6c, 0x61, 0x73, 0x73, 0x3a, 0x3a, 0x67, 0x65
        /* <DEDUP_REMOVED lines=180> */
        /*0bc2*/ 	.byte	0x65, 0x3a, 0x3a, 0x69, 0x64, 0x65, 0x6e, 0x74, 0x69, 0x74, 0x79, 0x5d, 0x00
.L_0:


//--------------------- .nv.shared._ZN7cutlass13device_kernelINS_4gemm6kernel13GemmUniversalIN4cute5tupleIJiiiiEEENS1_10collective13CollectiveMmaINS1_34MainloopSm90TmaGmmaWarpSpecializedILi3ENS5_IJNS4_1CILi2EEENSA_ILi1EEESC_EEENS1_35KernelTmaWarpSpecializedCooperativeEEENS5_IJNSA_ILi256EEENSA_ILi64EEENSA_ILi32EEEEEENS_10bfloat16_tENS5_IJlSC_lEEESK_SL_NS4_8TiledMMAINS4_8MMA_AtomIJNS4_4SM904GMMA27MMA_64x64x16_F32BF16BF16_SSILNSP_5MajorE0ELSR_0ELNSP_7ScaleInE1ELSS_1EEEEEENS4_6LayoutISD_NS5_IJSC_NSA_ILi0EEESW_EEEEENS5_IJNS4_10UnderscoreESZ_SZ_EEEEENS4_13SM90_TMA_LOADENS4_14ComposedLayoutINS4_7SwizzleILi2ELi4ELi3EEENS4_18smem_ptr_flag_bitsILi16EEENSV_INS5_IJNSA_ILi8EEESI_EEENS5_IJSI_SC_EEEEEEEvNS4_8identityENS4_23SM90_TMA_LOAD_MULTICASTES1C_vS1D_EENS_8epilogue10collective6detail29Sm90TmaWarpSpecializedAdapterINS1H_15DefaultEpilogueISK_SL_SL_NS1G_6thread17LinearCombinationISK_Li1EffLNS1L_9ScaleType4KindE0ELNS_15FloatRoundStyleE2ESK_EENS1_15EpilogueDefaultEEEEEvvEEEEvNT_6ParamsE --------------------------
	.section	.nv.shared._ZN7cutlass13device_kernelINS_4gemm6kernel13GemmUniversalIN4cute5tupleIJiiiiEEENS1_10collective13CollectiveMmaINS1_34MainloopSm90TmaGmmaWarpSpecializedILi3ENS5_IJNS4_1CILi2EEENSA_ILi1EEESC_EEENS1_35KernelTmaWarpSpecializedCooperativeEEENS5_IJNSA_ILi256EEENSA_ILi64EEENSA_ILi32EEEEEENS_10bfloat16_tENS5_IJlSC_lEEESK_SL_NS4_8TiledMMAINS4_8MMA_AtomIJNS4_4SM904GMMA27MMA_64x64x16_F32BF16BF16_SSILNSP_5MajorE0ELSR_0ELNSP_7ScaleInE1ELSS_1EEEEEENS4_6LayoutISD_NS5_IJSC_NSA_ILi0EEESW_EEEEENS5_IJNS4_10UnderscoreESZ_SZ_EEEEENS4_13SM90_TMA_LOADENS4_14ComposedLayoutINS4_7SwizzleILi2ELi4ELi3EEENS4_18smem_ptr_flag_bitsILi16EEENSV_INS5_IJNSA_ILi8EEESI_EEENS5_IJSI_SC_EEEEEEEvNS4_8identityENS4_23SM90_TMA_LOAD_MULTICASTES1C_vS1D_EENS_8epilogue10collective6detail29Sm90TmaWarpSpecializedAdapterINS1H_15DefaultEpilogueISK_SL_SL_NS1G_6thread17LinearCombinationISK_Li1EffLNS1L_9ScaleType4KindE0ELNS_15FloatRoundStyleE2ESK_EENS1_15EpilogueDefaultEEEEEvvEEEEvNT_6ParamsE,"aw",@nobits
	.sectionflags	@""
	.align	16
	.zero		1024


//--------------------- .nv.shared.reserved.0     --------------------------
	.section	.nv.shared.reserved.0,"aw",@nobits
	.weak		__nv_reservedSMEM_offset_0_alias
	.size		__nv_reservedSMEM_offset_0_alias, 0, 0
	.other		__nv_reservedSMEM_offset_0_alias,@"STO_CUDA_RESERVED_SHARED STV_DEFAULT"
__nv_reservedSMEM_offset_0_alias:
	.zero		0


//--------------------- .nv.global                --------------------------
	.section	.nv.global,"aw",@nobits
.nv.global:
	.type		_ZN39_INTERNAL_5de57bab_4_k_cu_ff19345a_35254cute1_E,@object
	.size		_ZN39_INTERNAL_5de57bab_4_k_cu_ff19345a_35254cute1_E,(_ZN39_INTERNAL_5de57bab_4_k_cu_ff19345a_35254cuda3std3__45__cpo6cbeginE - _ZN39_INTERNAL_5de57bab_4_k_cu_ff19345a_35254cute1_E)
_ZN39_INTERNAL_5de57bab_4_k_cu_ff19345a_35254cute1_E:
	.zero		1
	.type		_ZN39_INTERNAL_5de57bab_4_k_cu_ff19345a_35254cuda3std3__45__cpo6cbeginE,@object
	.size		_ZN39_INTERNAL_5de57bab_4_k_cu_ff19345a_35254cuda3std3__45__cpo6cbeginE,(_ZN39_INTERNAL_5de57bab_4_k_cu_ff19345a_35254cuda3std3__48in_placeE - _ZN39_INTERNAL_5de57bab_4_k_cu_ff19345a_35254cuda3std3__45__cpo6cbeginE)
_ZN39_INTERNAL_5de57bab_4_k_cu_ff19345a_35254cuda3std3__45__cpo6cbeginE:
	.zero		1
	.type		_ZN39_INTERNAL_5de57bab_4_k_cu_ff19345a_35254cuda3std3__48in_placeE,@object
	.size		_ZN39_INTERNAL_5de57bab_4_k_cu_ff19345a_35254cuda3std3__48in_placeE,(_ZN39_INTERNAL_5de57bab_4_k_cu_ff19345a_35254cuda3std6ranges3__45__cpo9iter_moveE - _ZN39_INTERNAL_5de57bab_4_k_cu_ff19345a_35254cuda3std3__48in_placeE)
_ZN39_INTERNAL_5de57bab_4_k_cu_ff19345a_35254cuda3std3__48in_placeE:
	.zero		1
	.type		_ZN39_INTERNAL_5de57bab_4_k_cu_ff19345a_35254cuda3std6ranges3__45__cpo9iter_moveE,@object
	.size		_ZN39_INTERNAL_5de57bab_4_k_cu_ff19345a_35254cuda3std6ranges3__45__cpo9iter_moveE,(_ZN39_INTERNAL_5de57bab_4_k_cu_ff19345a_35254cuda3std3__45__cpo5beginE - _ZN39_INTERNAL_5de57bab_4_k_cu_ff19345a_35254cuda3std6ranges3__45__cpo9iter_moveE)
_ZN39_INTERNAL_5de57bab_4_k_cu_ff19345a_35254cuda3std6ranges3__45__cpo9iter_moveE:
	.zero		1
	.type		_ZN39_INTERNAL_5de57bab_4_k_cu_ff19345a_35254cuda3std3__45__cpo5beginE,@object
	.size		_ZN39_INTERNAL_5de57bab_4_k_cu_ff19345a_35254cuda3std3__45__cpo5beginE,(_ZN39_INTERNAL_5de57bab_4_k_cu_ff19345a_35254cuda3std3__441_GLOBAL__N__5de57bab_4_k_cu_ff19345a_35256ignoreE - _ZN39_INTERNAL_5de57bab_4_k_cu_ff19345a_35254cuda3std3__45__cpo5beginE)
_ZN39_INTERNAL_5de57bab_4_k_cu_ff19345a_35254cuda3std3__45__cpo5beginE:
	.zero		1
	.type		_ZN39_INTERNAL_5de57bab_4_k_cu_ff19345a_35254cuda3std3__441_GLOBAL__N__5de57bab_4_k_cu_ff19345a_35256ignoreE,@object
	.size		_ZN39_INTERNAL_5de57bab_4_k_cu_ff19345a_35254cuda3std3__441_GLOBAL__N__5de57bab_4_k_cu_ff19345a_35256ignoreE,(_ZN39_INTERNAL_5de57bab_4_k_cu_ff19345a_35254cute7productE - _ZN39_INTERNAL_5de57bab_4_k_cu_ff19345a_35254cuda3std3__441_GLOBAL__N__5de57bab_4_k_cu_ff19345a_35256ignoreE)
_ZN39_INTERNAL_5de57bab_4_k_cu_ff19345a_35254cuda3std3__441_GLOBAL__N__5de57bab_4_k_cu_ff19345a_35256ignoreE:
	.zero		1
	.type		_ZN39_INTERNAL_5de57bab_4_k_cu_ff19345a_35254cute7productE,@object
	.size		_ZN39_INTERNAL_5de57bab_4_k_cu_ff19345a_35254cute7productE,(_ZN39_INTERNAL_5de57bab_4_k_cu_ff19345a_35254cuda3std3__45__cpo3endE - _ZN39_INTERNAL_5de57bab_4_k_cu_ff19345a_35254cute7productE)
_ZN39_INTERNAL_5de57bab_4_k_cu_ff19345a_35254cute7productE:
	.zero		1
	.type		_ZN39_INTERNAL_5de57bab_4_k_cu_ff19345a_35254cuda3std3__45__cpo3endE,@object
	.size		_ZN39_INTERNAL_5de57bab_4_k_cu_ff19345a_35254cuda3std3__45__cpo3endE,(_ZN39_INTERNAL_5de57bab_4_k_cu_ff19345a_35254cuda3std3__419piecewise_constructE - _ZN39_INTERNAL_5de57bab_4_k_cu_ff19345a_35254cuda3std3__45__cpo3endE)
_ZN39_INTERNAL_5de57bab_4_k_cu_ff19345a_35254cuda3std3__45__cpo3endE:
	.zero		1
	.type		_ZN39_INTERNAL_5de57bab_4_k_cu_ff19345a_35254cuda3std3__419piecewise_constructE,@object
	.size		_ZN39_INTERNAL_5de57bab_4_k_cu_ff19345a_35254cuda3std3__419piecewise_constructE,(_ZN39_INTERNAL_5de57bab_4_k_cu_ff19345a_35254cuda3std3__45__cpo4cendE - _ZN39_INTERNAL_5de57bab_4_k_cu_ff19345a_35254cuda3std3__419piecewise_constructE)
_ZN39_INTERNAL_5de57bab_4_k_cu_ff19345a_35254cuda3std3__419piecewise_constructE:
	.zero		1
	.type		_ZN39_INTERNAL_5de57bab_4_k_cu_ff19345a_35254cuda3std3__45__cpo4cendE,@object
	.size		_ZN39_INTERNAL_5de57bab_4_k_cu_ff19345a_35254cuda3std3__45__cpo4cendE,(_ZN39_INTERNAL_5de57bab_4_k_cu_ff19345a_35254cuda3std6ranges3__45__cpo4swapE - _ZN39_INTERNAL_5de57bab_4_k_cu_ff19345a_35254cuda3std3__45__cpo4cendE)
_ZN39_INTERNAL_5de57bab_4_k_cu_ff19345a_35254cuda3std3__45__cpo4cendE:
	.zero		1
	.type		_ZN39_INTERNAL_5de57bab_4_k_cu_ff19345a_35254cuda3std6ranges3__45__cpo4swapE,@object
	.size		_ZN39_INTERNAL_5de57bab_4_k_cu_ff19345a_35254cuda3std6ranges3__45__cpo4swapE,(.L_8 - _ZN39_INTERNAL_5de57bab_4_k_cu_ff19345a_35254cuda3std6ranges3__45__cpo4swapE)
_ZN39_INTERNAL_5de57bab_4_k_cu_ff19345a_35254cuda3std6ranges3__45__cpo4swapE:
	.zero		1
.L_8:


//--------------------- .nv.constant0._ZN7cutlass13device_kernelINS_4gemm6kernel13GemmUniversalIN4cute5tupleIJiiiiEEENS1_10collective13CollectiveMmaINS1_34MainloopSm90TmaGmmaWarpSpecializedILi3ENS5_IJNS4_1CILi2EEENSA_ILi1EEESC_EEENS1_35KernelTmaWarpSpecializedCooperativeEEENS5_IJNSA_ILi256EEENSA_ILi64EEENSA_ILi32EEEEEENS_10bfloat16_tENS5_IJlSC_lEEESK_SL_NS4_8TiledMMAINS4_8MMA_AtomIJNS4_4SM904GMMA27MMA_64x64x16_F32BF16BF16_SSILNSP_5MajorE0ELSR_0ELNSP_7ScaleInE1ELSS_1EEEEEENS4_6LayoutISD_NS5_IJSC_NSA_ILi0EEESW_EEEEENS5_IJNS4_10UnderscoreESZ_SZ_EEEEENS4_13SM90_TMA_LOADENS4_14ComposedLayoutINS4_7SwizzleILi2ELi4ELi3EEENS4_18smem_ptr_flag_bitsILi16EEENSV_INS5_IJNSA_ILi8EEESI_EEENS5_IJSI_SC_EEEEEEEvNS4_8identityENS4_23SM90_TMA_LOAD_MULTICASTES1C_vS1D_EENS_8epilogue10collective6detail29Sm90TmaWarpSpecializedAdapterINS1H_15DefaultEpilogueISK_SL_SL_NS1G_6thread17LinearCombinationISK_Li1EffLNS1L_9ScaleType4KindE0ELNS_15FloatRoundStyleE2ESK_EENS1_15EpilogueDefaultEEEEEvvEEEEvNT_6ParamsE --------------------------
	.section	.nv.constant0._ZN7cutlass13device_kernelINS_4gemm6kernel13GemmUniversalIN4cute5tupleIJiiiiEEENS1_10collective13CollectiveMmaINS1_34MainloopSm90TmaGmmaWarpSpecializedILi3ENS5_IJNS4_1CILi2EEENSA_ILi1EEESC_EEENS1_35KernelTmaWarpSpecializedCooperativeEEENS5_IJNSA_ILi256EEENSA_ILi64EEENSA_ILi32EEEEEENS_10bfloat16_tENS5_IJlSC_lEEESK_SL_NS4_8TiledMMAINS4_8MMA_AtomIJNS4_4SM904GMMA27MMA_64x64x16_F32BF16BF16_SSILNSP_5MajorE0ELSR_0ELNSP_7ScaleInE1ELSS_1EEEEEENS4_6LayoutISD_NS5_IJSC_NSA_ILi0EEESW_EEEEENS5_IJNS4_10UnderscoreESZ_SZ_EEEEENS4_13SM90_TMA_LOADENS4_14ComposedLayoutINS4_7SwizzleILi2ELi4ELi3EEENS4_18smem_ptr_flag_bitsILi16EEENSV_INS5_IJNSA_ILi8EEESI_EEENS5_IJSI_SC_EEEEEEEvNS4_8identityENS4_23SM90_TMA_LOAD_MULTICASTES1C_vS1D_EENS_8epilogue10collective6detail29Sm90TmaWarpSpecializedAdapterINS1H_15DefaultEpilogueISK_SL_SL_NS1G_6thread17LinearCombinationISK_Li1EffLNS1L_9ScaleType4KindE0ELNS_15FloatRoundStyleE2ESK_EENS1_15EpilogueDefaultEEEEEvvEEEEvNT_6ParamsE,"a",@progbits
	.sectionflags	@""
	.align	4
.nv.constant0._ZN7cutlass13device_kernelINS_4gemm6kernel13GemmUniversalIN4cute5tupleIJiiiiEEENS1_10collective13CollectiveMmaINS1_34MainloopSm90TmaGmmaWarpSpecializedILi3ENS5_IJNS4_1CILi2EEENSA_ILi1EEESC_EEENS1_35KernelTmaWarpSpecializedCooperativeEEENS5_IJNSA_ILi256EEENSA_ILi64EEENSA_ILi32EEEEEENS_10bfloat16_tENS5_IJlSC_lEEESK_SL_NS4_8TiledMMAINS4_8MMA_AtomIJNS4_4SM904GMMA27MMA_64x64x16_F32BF16BF16_SSILNSP_5MajorE0ELSR_0ELNSP_7ScaleInE1ELSS_1EEEEEENS4_6LayoutISD_NS5_IJSC_NSA_ILi0EEESW_EEEEENS5_IJNS4_10UnderscoreESZ_SZ_EEEEENS4_13SM90_TMA_LOADENS4_14ComposedLayoutINS4_7SwizzleILi2ELi4ELi3EEENS4_18smem_ptr_flag_bitsILi16EEENSV_INS5_IJNSA_ILi8EEESI_EEENS5_IJSI_SC_EEEEEEEvNS4_8identityENS4_23SM90_TMA_LOAD_MULTICASTES1C_vS1D_EENS_8epilogue10collective6detail29Sm90TmaWarpSpecializedAdapterINS1H_15DefaultEpilogueISK_SL_SL_NS1G_6thread17LinearCombinationISK_Li1EffLNS1L_9ScaleType4KindE0ELNS_15FloatRoundStyleE2ESK_EENS1_15EpilogueDefaultEEEEEvvEEEEvNT_6ParamsE:
	.zero		1664


//--------------------- SYMBOLS --------------------------

	.type		.nv.reservedSmem.offset0,@object
	.size		.nv.reservedSmem.offset0,0x4
	.type		__assertfail,@function
